// auto-generated by cutlass_sweep.gemm — config: {"arch": "sm_100", "cluster_m": 1, "cluster_n": 8, "dtype": "fp16", "dtype_b": "fp16", "layout": "tt", "stages": 0, "tile_k": 64, "tile_m": 128, "tile_n": 128}
#include "cutlass/cutlass.h"
#include "cutlass/gemm/collective/collective_builder.hpp"
#include "cutlass/gemm/device/gemm_universal_adapter.h"
#include "cutlass/gemm/kernel/gemm_universal.hpp"
#include "cutlass/epilogue/collective/collective_builder.hpp"

using ElemA = cutlass::half_t;
using ElemB = cutlass::half_t;
using ElemCD = cutlass::half_t;
using Acc  = float;
using TileShape    = cute::Shape<cute::_128, cute::_128, cute::_64>;
using ClusterShape = cute::Shape<cute::_1, cute::_8, cute::_1>;

using CollectiveEpilogue = typename cutlass::epilogue::collective::CollectiveBuilder<
    cutlass::arch::Sm100, cutlass::arch::OpClassTensorOp,
    TileShape, ClusterShape,
    cutlass::epilogue::collective::EpilogueTileAuto,
    Acc, Acc,
    ElemCD, cutlass::layout::RowMajor, 128 / cutlass::sizeof_bits<ElemCD>::value,
    ElemCD, cutlass::layout::RowMajor, 128 / cutlass::sizeof_bits<ElemCD>::value,
    cutlass::epilogue::collective::EpilogueScheduleAuto
  >::CollectiveOp;

using CollectiveMainloop = typename cutlass::gemm::collective::CollectiveBuilder<
    cutlass::arch::Sm100, cutlass::arch::OpClassTensorOp,
    ElemA, cutlass::layout::ColumnMajor, 128 / cutlass::sizeof_bits<ElemA>::value,
    ElemB, cutlass::layout::ColumnMajor, 128 / cutlass::sizeof_bits<ElemB>::value,
    Acc,
    TileShape, ClusterShape,
    cutlass::gemm::collective::StageCountAutoCarveout<static_cast<int>(sizeof(typename CollectiveEpilogue::SharedStorage))>,
    cutlass::gemm::collective::KernelScheduleAuto
  >::CollectiveOp;

using GemmKernel = cutlass::gemm::kernel::GemmUniversal<
    cute::Shape<int,int,int,int>,
    CollectiveMainloop,
    CollectiveEpilogue
>;
using Gemm = cutlass::gemm::device::GemmUniversalAdapter<GemmKernel>;

// Force the device kernel symbol into the cubin without needing a host main.
auto* _anchor = &cutlass::device_kernel<GemmKernel>;


// ===== COMPILED SASS (sm_100a) =====

	.target	sm_100a

	.elftype	@"ET_EXEC"


//--------------------- .note.nv.tkinfo           --------------------------
	.section	.note.nv.tkinfo,"",@"SHT_NOTE"
	.sectionflags	@"SHF_NOTE_NV_TKINFO"
	.tkinfo
        /*0018*/ 	.word	0x00000002
        /*0030*/ 	.string	""
        /*0030*/ 	.string	"ptxas"
        /*0030*/ 	.string	"Cuda compilation tools, release 13.0, V13.0.88"
        /*0030*/ 	.string	"Build cuda_13.0.r13.0/compiler.36424714_0"
        /*0030*/ 	.string	"-arch sm_100a -m 64 "



//--------------------- .note.nv.cuinfo           --------------------------
	.section	.note.nv.cuinfo,"",@"SHT_NOTE"
	.sectionflags	@"SHF_NOTE_NV_CUINFO"
        /*0018*/ 	.short	0x0002
        /*001a*/ 	.short	0x0064
        /*001c*/ 	.short	0x0082
	.zero		2


//--------------------- .nv.info                  --------------------------
	.section	.nv.info,"",@"SHT_CUDA_INFO"
	.align	4


	//----- nvinfo : EIATTR_REGCOUNT
	.align		4
        /*0000*/ 	.byte	0x04, 0x2f
        /*0002*/ 	.short	(.L_19 - .L_18)
	.align		4
.L_18:
        /*0004*/ 	.word	index@(_ZN7cutlass13device_kernelINS_4gemm6kernel13GemmUniversalIN4cute5tupleIJiiiiEEENS1_10collective13CollectiveMmaINS1_35MainloopSm100TmaUmmaWarpSpecializedILi6ELi2ELi4ENS5_IJNS4_1CILi1EEENSA_ILi8EEESB_EEEEENS5_IJNSA_ILi128EEESF_NSA_ILi64EEEEEENS_6half_tENS5_IJSB_llEEESI_NS5_IJlSB_lEEENS4_8TiledMMAINS4_8MMA_AtomIJNS4_20SM100_MMA_F16BF16_SSISI_SI_fLi128ELi128ELNS4_4UMMA5MajorE1ELSP_0ELNSO_7ScaleInE0ELSQ_0EEEEEENS4_6LayoutINS5_IJSB_SB_SB_EEENS5_IJNSA_ILi0EEESV_SV_EEEEENS5_IJNS4_10UnderscoreESY_SY_EEEEENS4_23SM90_TMA_LOAD_MULTICASTENS4_14ComposedLayoutINS4_7SwizzleILi3ELi4ELi3EEENS4_18smem_ptr_flag_bitsILi16EEENST_INS5_IJSG_SC_EEENS5_IJSB_SG_EEEEEEEvNS4_8identityENS4_13SM90_TMA_LOADENS12_IS14_S16_NST_INS5_IJSC_SG_EEENS5_IJSG_SB_EEEEEEEvS1B_EENS_8epilogue10collective18CollectiveEpilogueINS1I_23Sm100TmaWarpSpecializedILi4ELi2ELi32ELb1ELb0EEEJSH_NS5_IJNST_ISF_SB_EENST_INSA_ILi32EEESB_EEEEESI_SK_SI_SK_NS1I_6fusion15FusionCallbacksIS1M_NS1R_17LinearCombinationISI_fSI_fLNS_15FloatRoundStyleE2EEESH_S1Q_JEEENS4_5SM1004TMEM4LOAD26SM100_TMEM_LOAD_32dp32b32xES1C_NS12_INS13_ILi2ELi4ELi3EEES16_NST_INS5_IJSC_S1O_EEENS5_IJS1O_SB_EEEEEEENS4_39AutoVectorizingCopyWithAssumedAlignmentILi128EEENS4_14SM90_TMA_STOREES25_S27_S27_EEEvvEEEEvNT_6ParamsE)
        /*0008*/ 	.word	0x0000006e


	//----- nvinfo : EIATTR_FRAME_SIZE
	.align		4
.L_19:
        /*000c*/ 	.byte	0x04, 0x11
        /*000e*/ 	.short	(.L_21 - .L_20)
	.align		4
.L_20:
        /*0010*/ 	.word	index@($__internal_2_$__cuda_sm10x_tcgen05_guardrail_trap_unallocated_columns_being_dealloced)
        /*0014*/ 	.word	0x00000000


	//----- nvinfo : EIATTR_FRAME_SIZE
	.align		4
.L_21:
        /*0018*/ 	.byte	0x04, 0x11
        /*001a*/ 	.short	(.L_23 - .L_22)
	.align		4
.L_22:
        /*001c*/ 	.word	index@($__internal_1_$__cuda_sm10x_tcgen05_guardrail_trap_phase_invalid_during_alloc)
        /*0020*/ 	.word	0x00000000


	//----- nvinfo : EIATTR_FRAME_SIZE
	.align		4
.L_23:
        /*0024*/ 	.byte	0x04, 0x11
        /*0026*/ 	.short	(.L_25 - .L_24)
	.align		4
.L_24:
        /*0028*/ 	.word	index@($__internal_0_$__cuda_sm10x_tcgen05_guardrail_trap_col_being_dealloced_not_returned_by_alloc)
        /*002c*/ 	.word	0x00000000


	//----- nvinfo : EIATTR_FRAME_SIZE
	.align		4
.L_25:
        /*0030*/ 	.byte	0x04, 0x11
        /*0032*/ 	.short	(.L_27 - .L_26)
	.align		4
.L_26:
        /*0034*/ 	.word	index@(_ZN7cutlass13device_kernelINS_4gemm6kernel13GemmUniversalIN4cute5tupleIJiiiiEEENS1_10collective13CollectiveMmaINS1_35MainloopSm100TmaUmmaWarpSpecializedILi6ELi2ELi4ENS5_IJNS4_1CILi1EEENSA_ILi8EEESB_EEEEENS5_IJNSA_ILi128EEESF_NSA_ILi64EEEEEENS_6half_tENS5_IJSB_llEEESI_NS5_IJlSB_lEEENS4_8TiledMMAINS4_8MMA_AtomIJNS4_20SM100_MMA_F16BF16_SSISI_SI_fLi128ELi128ELNS4_4UMMA5MajorE1ELSP_0ELNSO_7ScaleInE0ELSQ_0EEEEEENS4_6LayoutINS5_IJSB_SB_SB_EEENS5_IJNSA_ILi0EEESV_SV_EEEEENS5_IJNS4_10UnderscoreESY_SY_EEEEENS4_23SM90_TMA_LOAD_MULTICASTENS4_14ComposedLayoutINS4_7SwizzleILi3ELi4ELi3EEENS4_18smem_ptr_flag_bitsILi16EEENST_INS5_IJSG_SC_EEENS5_IJSB_SG_EEEEEEEvNS4_8identityENS4_13SM90_TMA_LOADENS12_IS14_S16_NST_INS5_IJSC_SG_EEENS5_IJSG_SB_EEEEEEEvS1B_EENS_8epilogue10collective18CollectiveEpilogueINS1I_23Sm100TmaWarpSpecializedILi4ELi2ELi32ELb1ELb0EEEJSH_NS5_IJNST_ISF_SB_EENST_INSA_ILi32EEESB_EEEEESI_SK_SI_SK_NS1I_6fusion15FusionCallbacksIS1M_NS1R_17LinearCombinationISI_fSI_fLNS_15FloatRoundStyleE2EEESH_S1Q_JEEENS4_5SM1004TMEM4LOAD26SM100_TMEM_LOAD_32dp32b32xES1C_NS12_INS13_ILi2ELi4ELi3EEES16_NST_INS5_IJSC_S1O_EEENS5_IJS1O_SB_EEEEEEENS4_39AutoVectorizingCopyWithAssumedAlignmentILi128EEENS4_14SM90_TMA_STOREES25_S27_S27_EEEvvEEEEvNT_6ParamsE)
        /*0038*/ 	.word	0x00000000


	//----- nvinfo : EIATTR_MIN_STACK_SIZE
	.align		4
.L_27:
        /*003c*/ 	.byte	0x04, 0x12
        /*003e*/ 	.short	(.L_29 - .L_28)
	.align		4
.L_28:
        /*0040*/ 	.word	index@(_ZN7cutlass13device_kernelINS_4gemm6kernel13GemmUniversalIN4cute5tupleIJiiiiEEENS1_10collective13CollectiveMmaINS1_35MainloopSm100TmaUmmaWarpSpecializedILi6ELi2ELi4ENS5_IJNS4_1CILi1EEENSA_ILi8EEESB_EEEEENS5_IJNSA_ILi128EEESF_NSA_ILi64EEEEEENS_6half_tENS5_IJSB_llEEESI_NS5_IJlSB_lEEENS4_8TiledMMAINS4_8MMA_AtomIJNS4_20SM100_MMA_F16BF16_SSISI_SI_fLi128ELi128ELNS4_4UMMA5MajorE1ELSP_0ELNSO_7ScaleInE0ELSQ_0EEEEEENS4_6LayoutINS5_IJSB_SB_SB_EEENS5_IJNSA_ILi0EEESV_SV_EEEEENS5_IJNS4_10UnderscoreESY_SY_EEEEENS4_23SM90_TMA_LOAD_MULTICASTENS4_14ComposedLayoutINS4_7SwizzleILi3ELi4ELi3EEENS4_18smem_ptr_flag_bitsILi16EEENST_INS5_IJSG_SC_EEENS5_IJSB_SG_EEEEEEEvNS4_8identityENS4_13SM90_TMA_LOADENS12_IS14_S16_NST_INS5_IJSC_SG_EEENS5_IJSG_SB_EEEEEEEvS1B_EENS_8epilogue10collective18CollectiveEpilogueINS1I_23Sm100TmaWarpSpecializedILi4ELi2ELi32ELb1ELb0EEEJSH_NS5_IJNST_ISF_SB_EENST_INSA_ILi32EEESB_EEEEESI_SK_SI_SK_NS1I_6fusion15FusionCallbacksIS1M_NS1R_17LinearCombinationISI_fSI_fLNS_15FloatRoundStyleE2EEESH_S1Q_JEEENS4_5SM1004TMEM4LOAD26SM100_TMEM_LOAD_32dp32b32xES1C_NS12_INS13_ILi2ELi4ELi3EEES16_NST_INS5_IJSC_S1O_EEENS5_IJS1O_SB_EEEEEEENS4_39AutoVectorizingCopyWithAssumedAlignmentILi128EEENS4_14SM90_TMA_STOREES25_S27_S27_EEEvvEEEEvNT_6ParamsE)
        /*0044*/ 	.word	0x00000000
.L_29:


//--------------------- .nv.compat                --------------------------
	.section	.nv.compat,"",@"SHT_CUDA_COMPAT_INFO"
	.align	4
        /*0000*/ 	.byte	0x02, 0x09, 0x01, 0x00, 0x02, 0x02, 0x02, 0x00, 0x02, 0x05, 0x05, 0x00, 0x03, 0x07, 0x01, 0x01
        /*0010*/ 	.byte	0x02, 0x03, 0x01, 0x00, 0x02, 0x06, 0x01, 0x00, 0x04, 0x0b, 0x08, 0x00, 0x09, 0x00, 0x00, 0x00
        /*0020*/ 	.byte	0x00, 0x00, 0x00, 0x00


//--------------------- .nv.info._ZN7cutlass13device_kernelINS_4gemm6kernel13GemmUniversalIN4cute5tupleIJiiiiEEENS1_10collective13CollectiveMmaINS1_35MainloopSm100TmaUmmaWarpSpecializedILi6ELi2ELi4ENS5_IJNS4_1CILi1EEENSA_ILi8EEESB_EEEEENS5_IJNSA_ILi128EEESF_NSA_ILi64EEEEEENS_6half_tENS5_IJSB_llEEESI_NS5_IJlSB_lEEENS4_8TiledMMAINS4_8MMA_AtomIJNS4_20SM100_MMA_F16BF16_SSISI_SI_fLi128ELi128ELNS4_4UMMA5MajorE1ELSP_0ELNSO_7ScaleInE0ELSQ_0EEEEEENS4_6LayoutINS5_IJSB_SB_SB_EEENS5_IJNSA_ILi0EEESV_SV_EEEEENS5_IJNS4_10UnderscoreESY_SY_EEEEENS4_23SM90_TMA_LOAD_MULTICASTENS4_14ComposedLayoutINS4_7SwizzleILi3ELi4ELi3EEENS4_18smem_ptr_flag_bitsILi16EEENST_INS5_IJSG_SC_EEENS5_IJSB_SG_EEEEEEEvNS4_8identityENS4_13SM90_TMA_LOADENS12_IS14_S16_NST_INS5_IJSC_SG_EEENS5_IJSG_SB_EEEEEEEvS1B_EENS_8epilogue10collective18CollectiveEpilogueINS1I_23Sm100TmaWarpSpecializedILi4ELi2ELi32ELb1ELb0EEEJSH_NS5_IJNST_ISF_SB_EENST_INSA_ILi32EEESB_EEEEESI_SK_SI_SK_NS1I_6fusion15FusionCallbacksIS1M_NS1R_17LinearCombinationISI_fSI_fLNS_15FloatRoundStyleE2EEESH_S1Q_JEEENS4_5SM1004TMEM4LOAD26SM100_TMEM_LOAD_32dp32b32xES1C_NS12_INS13_ILi2ELi4ELi3EEES16_NST_INS5_IJSC_S1O_EEENS5_IJS1O_SB_EEEEEEENS4_39AutoVectorizingCopyWithAssumedAlignmentILi128EEENS4_14SM90_TMA_STOREES25_S27_S27_EEEvvEEEEvNT_6ParamsE --------------------------
	.section	.nv.info._ZN7cutlass13device_kernelINS_4gemm6kernel13GemmUniversalIN4cute5tupleIJiiiiEEENS1_10collective13CollectiveMmaINS1_35MainloopSm100TmaUmmaWarpSpecializedILi6ELi2ELi4ENS5_IJNS4_1CILi1EEENSA_ILi8EEESB_EEEEENS5_IJNSA_ILi128EEESF_NSA_ILi64EEEEEENS_6half_tENS5_IJSB_llEEESI_NS5_IJlSB_lEEENS4_8TiledMMAINS4_8MMA_AtomIJNS4_20SM100_MMA_F16BF16_SSISI_SI_fLi128ELi128ELNS4_4UMMA5MajorE1ELSP_0ELNSO_7ScaleInE0ELSQ_0EEEEEENS4_6LayoutINS5_IJSB_SB_SB_EEENS5_IJNSA_ILi0EEESV_SV_EEEEENS5_IJNS4_10UnderscoreESY_SY_EEEEENS4_23SM90_TMA_LOAD_MULTICASTENS4_14ComposedLayoutINS4_7SwizzleILi3ELi4ELi3EEENS4_18smem_ptr_flag_bitsILi16EEENST_INS5_IJSG_SC_EEENS5_IJSB_SG_EEEEEEEvNS4_8identityENS4_13SM90_TMA_LOADENS12_IS14_S16_NST_INS5_IJSC_SG_EEENS5_IJSG_SB_EEEEEEEvS1B_EENS_8epilogue10collective18CollectiveEpilogueINS1I_23Sm100TmaWarpSpecializedILi4ELi2ELi32ELb1ELb0EEEJSH_NS5_IJNST_ISF_SB_EENST_INSA_ILi32EEESB_EEEEESI_SK_SI_SK_NS1I_6fusion15FusionCallbacksIS1M_NS1R_17LinearCombinationISI_fSI_fLNS_15FloatRoundStyleE2EEESH_S1Q_JEEENS4_5SM1004TMEM4LOAD26SM100_TMEM_LOAD_32dp32b32xES1C_NS12_INS13_ILi2ELi4ELi3EEES16_NST_INS5_IJSC_S1O_EEENS5_IJS1O_SB_EEEEEEENS4_39AutoVectorizingCopyWithAssumedAlignmentILi128EEENS4_14SM90_TMA_STOREES25_S27_S27_EEEvvEEEEvNT_6ParamsE,"",@"SHT_CUDA_INFO"
	.sectionflags	@""
	.align	4


	//----- nvinfo : EIATTR_CUDA_API_VERSION
	.align		4
        /*0000*/ 	.byte	0x04, 0x37
        /*0002*/ 	.short	(.L_31 - .L_30)
.L_30:
        /*0004*/ 	.word	0x00000082


	//----- nvinfo : EIATTR_KPARAM_INFO
	.align		4
.L_31:
        /*0008*/ 	.byte	0x04, 0x17
        /*000a*/ 	.short	(.L_33 - .L_32)
.L_32:
        /*000c*/ 	.word	0x00000000
        /*0010*/ 	.short	0x0000
        /*0012*/ 	.short	0x0000
        /*0014*/ 	.byte	0x00, 0xf0, 0x01, 0x20


	//----- nvinfo : EIATTR_AT_ENTRY_FRAGMENTS
	.align		4
.L_33:
        /*0018*/ 	.byte	0x04, 0x4f
        /*001a*/ 	.short	(.L_35 - .L_34)


	//   ....[0]....
.L_34:
        /*001c*/ 	.word	0x00000006


	//----- nvinfo : EIATTR_RESERVED_SMEM_USED
	.align		4
.L_35:
        /*0020*/ 	.byte	0x01, 0x41
	.zero		2


	//----- nvinfo : EIATTR_SPARSE_MMA_MASK
	.align		4
        /*0024*/ 	.byte	0x03, 0x50
        /*0026*/ 	.short	0x0000


	//----- nvinfo : EIATTR_TCGEN05_1CTA_USED
	.align		4
        /*0028*/ 	.byte	0x01, 0x51
	.zero		2


	//----- nvinfo : EIATTR_MAXREG_COUNT
	.align		4
        /*002c*/ 	.byte	0x03, 0x1b
        /*002e*/ 	.short	0x00ff


	//----- nvinfo : EIATTR_NUM_BARRIERS
	.align		4
        /*0030*/ 	.byte	0x02, 0x4c
        /*0032*/ 	.byte	0x07
	.zero		1


	//----- nvinfo : EIATTR_EXTERNS
	.align		4
        /*0034*/ 	.byte	0x04, 0x0f
        /*0036*/ 	.short	(.L_37 - .L_36)


	//   ....[0]....
	.align		4
.L_36:
        /*0038*/ 	.word	index@(__assertfail)


	//----- nvinfo : EIATTR_MERCURY_ISA_VERSION
	.align		4
.L_37:
        /*003c*/ 	.byte	0x03, 0x5f
        /*003e*/ 	.short	0x0101


	//----- nvinfo : EIATTR_INT_WARP_WIDE_INSTR_OFFSETS
	.align		4
        /*0040*/ 	.byte	0x04, 0x31
        /*0042*/ 	.short	(.L_39 - .L_38)


	//   ....[0]....
.L_38:
        /*0044*/ 	.word	0x000022a0


	//   ....[1]....
        /*0048*/ 	.word	0x00003e20


	//   ....[2]....
        /*004c*/ 	.word	0x00003e50


	//   ....[3]....
        /*0050*/ 	.word	0x00003ea0


	//   ....[4]....
        /*0054*/ 	.word	0x00004790


	//   ....[5]....
        /*0058*/ 	.word	0x000047e0


	//   ....[6]....
        /*005c*/ 	.word	0x000048d0


	//   ....[7]....
        /*0060*/ 	.word	0x00004940


	//   ....[8]....
        /*0064*/ 	.word	0x00004a50


	//   ....[9]....
        /*0068*/ 	.word	0x00004ae0


	//   ....[10]....
        /*006c*/ 	.word	0x00004cb0


	//   ....[11]....
        /*0070*/ 	.word	0x00004df0


	//----- nvinfo : EIATTR_COOP_GROUP_MASK_REGIDS
	.align		4
.L_39:
        /*0074*/ 	.byte	0x04, 0x29
        /*0076*/ 	.short	(.L_41 - .L_40)


	//   ....[0]....
.L_40:
        /*0078*/ 	.word	0xffffffff


	//   ....[1]....
        /*007c*/ 	.word	0xffffffff


	//   ....[2]....
        /*0080*/ 	.word	0xffffffff


	//   ....[3]....
        /*0084*/ 	.word	0xffffffff


	//   ....[4]....
        /*0088*/ 	.word	0xffffffff


	//   ....[5]....
        /*008c*/ 	.word	0xffffffff


	//   ....[6]....
        /*0090*/ 	.word	0xffffffff


	//   ....[7]....
        /*0094*/ 	.word	0xffffffff


	//   ....[8]....
        /*0098*/ 	.word	0xffffffff


	//   ....[9]....
        /*009c*/ 	.word	0xffffffff


	//   ....[10]....
        /*00a0*/ 	.word	0xffffffff


	//   ....[11]....
        /*00a4*/ 	.word	0xffffffff


	//   ....[12]....
        /*00a8*/ 	.word	0xffffffff


	//   ....[13]....
        /*00ac*/ 	.word	0xffffffff


	//----- nvinfo : EIATTR_COOP_GROUP_INSTR_OFFSETS
	.align		4
.L_41:
        /*00b0*/ 	.byte	0x04, 0x28
        /*00b2*/ 	.short	(.L_43 - .L_42)


	//   ....[0]....
.L_42:
        /*00b4*/ 	.word	0x00000090


	//   ....[1]....
        /*00b8*/ 	.word	0x000004d0


	//   ....[2]....
        /*00bc*/ 	.word	0x000006c0


	//   ....[3]....
        /*00c0*/ 	.word	0x00000860


	//   ....[4]....
        /*00c4*/ 	.word	0x00000960


	//   ....[5]....
        /*00c8*/ 	.word	0x00000ad0


	//   ....[6]....
        /*00cc*/ 	.word	0x00000c70


	//   ....[7]....
        /*00d0*/ 	.word	0x00000e20


	//   ....[8]....
        /*00d4*/ 	.word	0x00002180


	//   ....[9]....
        /*00d8*/ 	.word	0x00003080


	//   ....[10]....
        /*00dc*/ 	.word	0x00003290


	//   ....[11]....
        /*00e0*/ 	.word	0x000032c0


	//   ....[12]....
        /*00e4*/ 	.word	0x00003d10


	//   ....[13]....
        /*00e8*/ 	.word	0x00003f40


	//----- nvinfo : EIATTR_VRC_CTA_INIT_COUNT
	.align		4
.L_43:
        /*00ec*/ 	.byte	0x02, 0x4a
        /*00ee*/ 	.byte	0x80
	.zero		1


	//----- nvinfo : EIATTR_SYSCALL_OFFSETS
	.align		4
        /*00f0*/ 	.byte	0x04, 0x46
        /*00f2*/ 	.short	(.L_45 - .L_44)


	//   ....[0]....
.L_44:
        /*00f4*/ 	.word	0x00005890


	//   ....[1]....
        /*00f8*/ 	.word	0x00005980


	//   ....[2]....
        /*00fc*/ 	.word	0x000060f0


	//   ....[3]....
        /*0100*/ 	.word	0x00006d70


	//   ....[4]....
        /*0104*/ 	.word	0x000079c0


	//   ....[5]....
        /*0108*/ 	.word	0x00008610


	//----- nvinfo : EIATTR_MBARRIER_INSTR_OFFSETS
	.align		4
.L_45:
        /*010c*/ 	.byte	0x04, 0x39
        /*010e*/ 	.short	(.L_47 - .L_46)


	//   ....[0]....
.L_46:
        /*0110*/ 	.word	0x000005f0
        /*0114*/ 	.word	0x000000ff
        /*0118*/ 	.word	0x00000000
        /*011c*/ 	.short	0x0100
        /*011e*/ 	.byte	0x08
	.zero		1


	//   ....[1]....
        /*0120*/ 	.word	0x00000600
        /*0124*/ 	.word	0x000000ff
        /*0128*/ 	.word	0x00000030
        /*012c*/ 	.short	0x0100
        /*012e*/ 	.byte	0x08
	.zero		1


	//   ....[2]....
        /*0130*/ 	.word	0x00000610
        /*0134*/ 	.word	0x000000ff
        /*0138*/ 	.word	0x00000008
        /*013c*/ 	.short	0x0100
        /*013e*/ 	.byte	0x08
	.zero		1


	//   ....[3]....
        /*0140*/ 	.word	0x00000620
        /*0144*/ 	.word	0x000000ff
        /*0148*/ 	.word	0x00000038
        /*014c*/ 	.short	0x0100
        /*014e*/ 	.byte	0x08
	.zero		1


	//   ....[4]....
        /*0150*/ 	.word	0x00000630
        /*0154*/ 	.word	0x000000ff
        /*0158*/ 	.word	0x00000010
        /*015c*/ 	.short	0x0100
        /*015e*/ 	.byte	0x08
	.zero		1


	//   ....[5]....
        /*0160*/ 	.word	0x00000640
        /*0164*/ 	.word	0x000000ff
        /*0168*/ 	.word	0x00000040
        /*016c*/ 	.short	0x0100
        /*016e*/ 	.byte	0x08
	.zero		1


	//   ....[6]....
        /*0170*/ 	.word	0x00000650
        /*0174*/ 	.word	0x000000ff
        /*0178*/ 	.word	0x00000018
        /*017c*/ 	.short	0x0100
        /*017e*/ 	.byte	0x08
	.zero		1


	//   ....[7]....
        /*0180*/ 	.word	0x00000660
        /*0184*/ 	.word	0x000000ff
        /*0188*/ 	.word	0x00000048
        /*018c*/ 	.short	0x0100
        /*018e*/ 	.byte	0x08
	.zero		1


	//   ....[8]....
        /*0190*/ 	.word	0x00000670
        /*0194*/ 	.word	0x000000ff
        /*0198*/ 	.word	0x00000020
        /*019c*/ 	.short	0x0100
        /*019e*/ 	.byte	0x08
	.zero		1


	//   ....[9]....
        /*01a0*/ 	.word	0x00000680
        /*01a4*/ 	.word	0x000000ff
        /*01a8*/ 	.word	0x00000050
        /*01ac*/ 	.short	0x0100
        /*01ae*/ 	.byte	0x08
	.zero		1


	//   ....[10]....
        /*01b0*/ 	.word	0x00000690
        /*01b4*/ 	.word	0x000000ff
        /*01b8*/ 	.word	0x00000028
        /*01bc*/ 	.short	0x0100
        /*01be*/ 	.byte	0x08
	.zero		1


	//   ....[11]....
        /*01c0*/ 	.word	0x000006a0
        /*01c4*/ 	.word	0x000000ff
        /*01c8*/ 	.word	0x00000058
        /*01cc*/ 	.short	0x0100
        /*01ce*/ 	.byte	0x08
	.zero		1


	//   ....[12]....
        /*01d0*/ 	.word	0x000007d0
        /*01d4*/ 	.word	0x000000ff
        /*01d8*/ 	.word	0x00000060
        /*01dc*/ 	.short	0x0100
        /*01de*/ 	.byte	0x08
	.zero		1


	//   ....[13]....
        /*01e0*/ 	.word	0x000007e0
        /*01e4*/ 	.word	0x000000ff
        /*01e8*/ 	.word	0x00000080
        /*01ec*/ 	.short	0x0100
        /*01ee*/ 	.byte	0x08
	.zero		1


	//   ....[14]....
        /*01f0*/ 	.word	0x000007f0
        /*01f4*/ 	.word	0x000000ff
        /*01f8*/ 	.word	0x00000068
        /*01fc*/ 	.short	0x0100
        /*01fe*/ 	.byte	0x08
	.zero		1


	//   ....[15]....
        /*0200*/ 	.word	0x00000800
        /*0204*/ 	.word	0x000000ff
        /*0208*/ 	.word	0x00000088
        /*020c*/ 	.short	0x0100
        /*020e*/ 	.byte	0x08
	.zero		1


	//   ....[16]....
        /*0210*/ 	.word	0x00000810
        /*0214*/ 	.word	0x000000ff
        /*0218*/ 	.word	0x00000070
        /*021c*/ 	.short	0x0100
        /*021e*/ 	.byte	0x08
	.zero		1


	//   ....[17]....
        /*0220*/ 	.word	0x00000820
        /*0224*/ 	.word	0x000000ff
        /*0228*/ 	.word	0x00000090
        /*022c*/ 	.short	0x0100
        /*022e*/ 	.byte	0x08
	.zero		1


	//   ....[18]....
        /*0230*/ 	.word	0x00000830
        /*0234*/ 	.word	0x000000ff
        /*0238*/ 	.word	0x00000078
        /*023c*/ 	.short	0x0100
        /*023e*/ 	.byte	0x08
	.zero		1


	//   ....[19]....
        /*0240*/ 	.word	0x00000840
        /*0244*/ 	.word	0x000000ff
        /*0248*/ 	.word	0x00000098
        /*024c*/ 	.short	0x0100
        /*024e*/ 	.byte	0x08
	.zero		1


	//   ....[20]....
        /*0250*/ 	.word	0x00000930
        /*0254*/ 	.word	0x000000ff
        /*0258*/ 	.word	0x000000a0
        /*025c*/ 	.short	0x0100
        /*025e*/ 	.byte	0x06
	.zero		1


	//   ....[21]....
        /*0260*/ 	.word	0x00000940
        /*0264*/ 	.word	0x000000ff
        /*0268*/ 	.word	0x000000a8
        /*026c*/ 	.short	0x0100
        /*026e*/ 	.byte	0x06
	.zero		1


	//   ....[22]....
        /*0270*/ 	.word	0x00000a80
        /*0274*/ 	.word	0x000000ff
        /*0278*/ 	.word	0x000000b0
        /*027c*/ 	.short	0x0100
        /*027e*/ 	.byte	0x06
	.zero		1


	//   ....[23]....
        /*0280*/ 	.word	0x00000a90
        /*0284*/ 	.word	0x000000ff
        /*0288*/ 	.word	0x000000c0
        /*028c*/ 	.short	0x0100
        /*028e*/ 	.byte	0x06
	.zero		1


	//   ....[24]....
        /*0290*/ 	.word	0x00000aa0
        /*0294*/ 	.word	0x000000ff
        /*0298*/ 	.word	0x000000b8
        /*029c*/ 	.short	0x0100
        /*029e*/ 	.byte	0x06
	.zero		1


	//   ....[25]....
        /*02a0*/ 	.word	0x00000ab0
        /*02a4*/ 	.word	0x000000ff
        /*02a8*/ 	.word	0x000000c8
        /*02ac*/ 	.short	0x0100
        /*02ae*/ 	.byte	0x06
	.zero		1


	//   ....[26]....
        /*02b0*/ 	.word	0x00000be0
        /*02b4*/ 	.word	0x000000ff
        /*02b8*/ 	.word	0x000000d0
        /*02bc*/ 	.short	0x0100
        /*02be*/ 	.byte	0x08
	.zero		1


	//   ....[27]....
        /*02c0*/ 	.word	0x00000bf0
        /*02c4*/ 	.word	0x000000ff
        /*02c8*/ 	.word	0x000000f0
        /*02cc*/ 	.short	0x0100
        /*02ce*/ 	.byte	0x08
	.zero		1


	//   ....[28]....
        /*02d0*/ 	.word	0x00000c00
        /*02d4*/ 	.word	0x000000ff
        /*02d8*/ 	.word	0x000000d8
        /*02dc*/ 	.short	0x0100
        /*02de*/ 	.byte	0x08
	.zero		1


	//   ....[29]....
        /*02e0*/ 	.word	0x00000c10
        /*02e4*/ 	.word	0x000000ff
        /*02e8*/ 	.word	0x000000f8
        /*02ec*/ 	.short	0x0100
        /*02ee*/ 	.byte	0x08
	.zero		1


	//   ....[30]....
        /*02f0*/ 	.word	0x00000c20
        /*02f4*/ 	.word	0x000000ff
        /*02f8*/ 	.word	0x000000e0
        /*02fc*/ 	.short	0x0100
        /*02fe*/ 	.byte	0x08
	.zero		1


	//   ....[31]....
        /*0300*/ 	.word	0x00000c30
        /*0304*/ 	.word	0x000000ff
        /*0308*/ 	.word	0x00000100
        /*030c*/ 	.short	0x0100
        /*030e*/ 	.byte	0x08
	.zero		1


	//   ....[32]....
        /*0310*/ 	.word	0x00000c40
        /*0314*/ 	.word	0x000000ff
        /*0318*/ 	.word	0x000000e8
        /*031c*/ 	.short	0x0100
        /*031e*/ 	.byte	0x08
	.zero		1


	//   ....[33]....
        /*0320*/ 	.word	0x00000c50
        /*0324*/ 	.word	0x000000ff
        /*0328*/ 	.word	0x00000108
        /*032c*/ 	.short	0x0100
        /*032e*/ 	.byte	0x08
	.zero		1


	//   ....[34]....
        /*0330*/ 	.word	0x00000d40
        /*0334*/ 	.word	0x000000ff
        /*0338*/ 	.word	0x00000110
        /*033c*/ 	.short	0x0100
        /*033e*/ 	.byte	0x06
	.zero		1


	//   ....[35]....
        /*0340*/ 	.word	0x00000d50
        /*0344*/ 	.word	0x000000ff
        /*0348*/ 	.word	0x00000120
        /*034c*/ 	.short	0x0100
        /*034e*/ 	.byte	0x06
	.zero		1


	//   ....[36]....
        /*0350*/ 	.word	0x00000d60
        /*0354*/ 	.word	0x000000ff
        /*0358*/ 	.word	0x00000118
        /*035c*/ 	.short	0x0100
        /*035e*/ 	.byte	0x06
	.zero		1


	//   ....[37]....
        /*0360*/ 	.word	0x00000d70
        /*0364*/ 	.word	0x000000ff
        /*0368*/ 	.word	0x00000128
        /*036c*/ 	.short	0x0100
        /*036e*/ 	.byte	0x06
	.zero		1


	//   ....[38]....
        /*0370*/ 	.word	0x00001900
        /*0374*/ 	.word	0x00000002
        /*0378*/ 	.word	0x00000120
        /*037c*/ 	.short	0x010a
        /*037e*/ 	.byte	0xff
	.zero		1


	//   ....[39]....
        /*0380*/ 	.word	0x00001930
        /*0384*/ 	.word	0x00000002
        /*0388*/ 	.word	0x00000110
        /*038c*/ 	.short	0x0101
        /*038e*/ 	.byte	0xff
	.zero		1


	//   ....[40]....
        /*0390*/ 	.word	0x00001a00
        /*0394*/ 	.word	0x000000ff
        /*0398*/ 	.word	0x00000030
        /*039c*/ 	.short	0x010a
        /*039e*/ 	.byte	0x08
	.zero		1


	//   ....[41]....
        /*03a0*/ 	.word	0x00001ab0
        /*03a4*/ 	.word	0x000000ff
        /*03a8*/ 	.word	0x00000030
        /*03ac*/ 	.short	0x010a
        /*03ae*/ 	.byte	0x21
	.zero		1


	//   ....[42]....
        /*03b0*/ 	.word	0x00001c40
        /*03b4*/ 	.word	0x000000ff
        /*03b8*/ 	.word	0x00000030
        /*03bc*/ 	.short	0x010a
        /*03be*/ 	.byte	0x08
	.zero		1


	//   ....[43]....
        /*03c0*/ 	.word	0x00001dc0
        /*03c4*/ 	.word	0x000000ff
        /*03c8*/ 	.word	0x000000a8
        /*03cc*/ 	.short	0x0101
        /*03ce*/ 	.byte	0x05
	.zero		1


	//   ....[44]....
        /*03d0*/ 	.word	0x00001de0
        /*03d4*/ 	.word	0x000000ff
        /*03d8*/ 	.word	0x00000030
        /*03dc*/ 	.short	0x010a
        /*03de*/ 	.byte	0x08
	.zero		1


	//   ....[45]....
        /*03e0*/ 	.word	0x00001e70
        /*03e4*/ 	.word	0x000000ff
        /*03e8*/ 	.word	0x00000030
        /*03ec*/ 	.short	0x010a
        /*03ee*/ 	.byte	0x19
	.zero		1


	//   ....[46]....
        /*03f0*/ 	.word	0x00002000
        /*03f4*/ 	.word	0x000000ff
        /*03f8*/ 	.word	0x00000030
        /*03fc*/ 	.short	0x010a
        /*03fe*/ 	.byte	0x08
	.zero		1


	//   ....[47]....
        /*0400*/ 	.word	0x000021b0
        /*0404*/ 	.word	0x00000002
        /*0408*/ 	.word	0x000000b0
        /*040c*/ 	.short	0x010a
        /*040e*/ 	.byte	0xff
	.zero		1


	//   ....[48]....
        /*0410*/ 	.word	0x00002270
        /*0414*/ 	.word	0x00000002
        /*0418*/ 	.word	0x00000000
        /*041c*/ 	.short	0x0101
        /*041e*/ 	.byte	0xff
	.zero		1


	//   ....[49]....
        /*0420*/ 	.word	0x000027d0
        /*0424*/ 	.word	0x000000ff
        /*0428*/ 	.word	0x00000000
        /*042c*/ 	.short	0x010a
        /*042e*/ 	.byte	0x04
	.zero		1


	//   ....[50]....
        /*0430*/ 	.word	0x00002860
        /*0434*/ 	.word	0x000000ff
        /*0438*/ 	.word	0x00000000
        /*043c*/ 	.short	0x010a
        /*043e*/ 	.byte	0x04
	.zero		1


	//   ....[51]....
        /*0440*/ 	.word	0x000028f0
        /*0444*/ 	.word	0x000000ff
        /*0448*/ 	.word	0x00000000
        /*044c*/ 	.short	0x010a
        /*044e*/ 	.byte	0x04
	.zero		1


	//   ....[52]....
        /*0450*/ 	.word	0x00002980
        /*0454*/ 	.word	0x000000ff
        /*0458*/ 	.word	0x00000000
        /*045c*/ 	.short	0x010a
        /*045e*/ 	.byte	0x04
	.zero		1


	//   ....[53]....
        /*0460*/ 	.word	0x00002a10
        /*0464*/ 	.word	0x000000ff
        /*0468*/ 	.word	0x00000000
        /*046c*/ 	.short	0x010a
        /*046e*/ 	.byte	0x04
	.zero		1


	//   ....[54]....
        /*0470*/ 	.word	0x00002ab0
        /*0474*/ 	.word	0x00000000
        /*0478*/ 	.word	0x00000000
        /*047c*/ 	.short	0x010a
        /*047e*/ 	.byte	0xff
	.zero		1


	//   ....[55]....
        /*0480*/ 	.word	0x00002be0
        /*0484*/ 	.word	0x00000000
        /*0488*/ 	.word	0x00000110
        /*048c*/ 	.short	0x010a
        /*048e*/ 	.byte	0xff
	.zero		1


	//   ....[56]....
        /*0490*/ 	.word	0x00002c50
        /*0494*/ 	.word	0x00000000
        /*0498*/ 	.word	0x00000000
        /*049c*/ 	.short	0x0101
        /*049e*/ 	.byte	0xff
	.zero		1


	//   ....[57]....
        /*04a0*/ 	.word	0x00002c70
        /*04a4*/ 	.word	0x000000ff
        /*04a8*/ 	.word	0x000000c0
        /*04ac*/ 	.short	0x010a
        /*04ae*/ 	.byte	0x05
	.zero		1


	//   ....[58]....
        /*04b0*/ 	.word	0x00002d90
        /*04b4*/ 	.word	0x00000000
        /*04b8*/ 	.word	0x000000b0
        /*04bc*/ 	.short	0x010a
        /*04be*/ 	.byte	0xff
	.zero		1


	//   ....[59]....
        /*04c0*/ 	.word	0x00002e90
        /*04c4*/ 	.word	0x00000000
        /*04c8*/ 	.word	0x00000000
        /*04cc*/ 	.short	0x0101
        /*04ce*/ 	.byte	0xff
	.zero		1


	//   ....[60]....
        /*04d0*/ 	.word	0x00002f20
        /*04d4*/ 	.word	0x000000ff
        /*04d8*/ 	.word	0x000000c0
        /*04dc*/ 	.short	0x0106
        /*04de*/ 	.byte	0x05
	.zero		1


	//   ....[61]....
        /*04e0*/ 	.word	0x00002f40
        /*04e4*/ 	.word	0x000000ff
        /*04e8*/ 	.word	0x000000c0
        /*04ec*/ 	.short	0x010a
        /*04ee*/ 	.byte	0x05
	.zero		1


	//   ....[62]....
        /*04f0*/ 	.word	0x00002fd0
        /*04f4*/ 	.word	0x000000ff
        /*04f8*/ 	.word	0x000000c0
        /*04fc*/ 	.short	0x0106
        /*04fe*/ 	.byte	0x04
	.zero		1


	//   ....[63]....
        /*0500*/ 	.word	0x00003010
        /*0504*/ 	.word	0x00000000
        /*0508*/ 	.word	0x000000c0
        /*050c*/ 	.short	0x010a
        /*050e*/ 	.byte	0xff
	.zero		1


	//   ....[64]....
        /*0510*/ 	.word	0x00003560
        /*0514*/ 	.word	0x00000000
        /*0518*/ 	.word	0x000000b0
        /*051c*/ 	.short	0x010a
        /*051e*/ 	.byte	0xff
	.zero		1


	//   ....[65]....
        /*0520*/ 	.word	0x00003670
        /*0524*/ 	.word	0x00000003
        /*0528*/ 	.word	0x00000000
        /*052c*/ 	.short	0x0101
        /*052e*/ 	.byte	0xff
	.zero		1


	//   ....[66]....
        /*0530*/ 	.word	0x00003680
        /*0534*/ 	.word	0x000000ff
        /*0538*/ 	.word	0x00000000
        /*053c*/ 	.short	0x010a
        /*053e*/ 	.byte	0x06
	.zero		1


	//   ....[67]....
        /*0540*/ 	.word	0x000036a0
        /*0544*/ 	.word	0x000000ff
        /*0548*/ 	.word	0x000000f0
        /*054c*/ 	.short	0x010a
        /*054e*/ 	.byte	0x07
	.zero		1


	//   ....[68]....
        /*0550*/ 	.word	0x00003770
        /*0554*/ 	.word	0x000000ff
        /*0558*/ 	.word	0x00000000
        /*055c*/ 	.short	0x010a
        /*055e*/ 	.byte	0x06
	.zero		1


	//   ....[69]....
        /*0560*/ 	.word	0x000038a0
        /*0564*/ 	.word	0x000000ff
        /*0568*/ 	.word	0x00000000
        /*056c*/ 	.short	0x010a
        /*056e*/ 	.byte	0x1a
	.zero		1


	//   ....[70]....
        /*0570*/ 	.word	0x00003b40
        /*0574*/ 	.word	0x000000ff
        /*0578*/ 	.word	0x00000000
        /*057c*/ 	.short	0x010a
        /*057e*/ 	.byte	0x06
	.zero		1


	//   ....[71]....
        /*0580*/ 	.word	0x00003bd0
        /*0584*/ 	.word	0x000000ff
        /*0588*/ 	.word	0x00000000
        /*058c*/ 	.short	0x010a
        /*058e*/ 	.byte	0x06
	.zero		1


	//   ....[72]....
        /*0590*/ 	.word	0x00003c60
        /*0594*/ 	.word	0x000000ff
        /*0598*/ 	.word	0x00000000
        /*059c*/ 	.short	0x010a
        /*059e*/ 	.byte	0x06
	.zero		1


	//   ....[73]....
        /*05a0*/ 	.word	0x00003cf0
        /*05a4*/ 	.word	0x000000ff
        /*05a8*/ 	.word	0x00000000
        /*05ac*/ 	.short	0x010a
        /*05ae*/ 	.byte	0x07
	.zero		1


	//   ....[74]....
        /*05b0*/ 	.word	0x00004130
        /*05b4*/ 	.word	0x00000000
        /*05b8*/ 	.word	0x000000b0
        /*05bc*/ 	.short	0x010a
        /*05be*/ 	.byte	0xff
	.zero		1


	//   ....[75]....
        /*05c0*/ 	.word	0x000041f0
        /*05c4*/ 	.word	0x00000000
        /*05c8*/ 	.word	0x00000000
        /*05cc*/ 	.short	0x0101
        /*05ce*/ 	.byte	0xff
	.zero		1


	//   ....[76]....
        /*05d0*/ 	.word	0x00004510
        /*05d4*/ 	.word	0x000000ff
        /*05d8*/ 	.word	0x000000a8
        /*05dc*/ 	.short	0x010a
        /*05de*/ 	.byte	0x04
	.zero		1


	//   ....[77]....
        /*05e0*/ 	.word	0x00004710
        /*05e4*/ 	.word	0x000000ff
        /*05e8*/ 	.word	0x00000080
        /*05ec*/ 	.short	0x010a
        /*05ee*/ 	.byte	0x04
	.zero		1


	//   ....[78]....
        /*05f0*/ 	.word	0x00004880
        /*05f4*/ 	.word	0x000000ff
        /*05f8*/ 	.word	0x00000060
        /*05fc*/ 	.short	0x010b
        /*05fe*/ 	.byte	0x04
	.zero		1


	//   ....[79]....
        /*0600*/ 	.word	0x00004890
        /*0604*/ 	.word	0x000000ff
        /*0608*/ 	.word	0x00000000
        /*060c*/ 	.short	0x0101
        /*060e*/ 	.byte	0x06
	.zero		1


	//   ....[80]....
        /*0610*/ 	.word	0x000048a0
        /*0614*/ 	.word	0x000000ff
        /*0618*/ 	.word	0x00000088
        /*061c*/ 	.short	0x010a
        /*061e*/ 	.byte	0x04
	.zero		1


	//   ....[81]....
        /*0620*/ 	.word	0x000049f0
        /*0624*/ 	.word	0x000000ff
        /*0628*/ 	.word	0x00000068
        /*062c*/ 	.short	0x010b
        /*062e*/ 	.byte	0x04
	.zero		1


	//   ....[82]....
        /*0630*/ 	.word	0x00004a00
        /*0634*/ 	.word	0x000000ff
        /*0638*/ 	.word	0x00000000
        /*063c*/ 	.short	0x0101
        /*063e*/ 	.byte	0x06
	.zero		1


	//   ....[83]....
        /*0640*/ 	.word	0x00004a10
        /*0644*/ 	.word	0x000000ff
        /*0648*/ 	.word	0x00000090
        /*064c*/ 	.short	0x010a
        /*064e*/ 	.byte	0x04
	.zero		1


	//   ....[84]....
        /*0650*/ 	.word	0x00004b90
        /*0654*/ 	.word	0x000000ff
        /*0658*/ 	.word	0x00000070
        /*065c*/ 	.short	0x010b
        /*065e*/ 	.byte	0x04
	.zero		1


	//   ....[85]....
        /*0660*/ 	.word	0x00004bd0
        /*0664*/ 	.word	0x000000ff
        /*0668*/ 	.word	0x00000000
        /*066c*/ 	.short	0x0101
        /*066e*/ 	.byte	0x06
	.zero		1


	//   ....[86]....
        /*0670*/ 	.word	0x00004c10
        /*0674*/ 	.word	0x000000ff
        /*0678*/ 	.word	0x00000098
        /*067c*/ 	.short	0x010a
        /*067e*/ 	.byte	0x04
	.zero		1


	//   ....[87]....
        /*0680*/ 	.word	0x00004e50
        /*0684*/ 	.word	0x000000ff
        /*0688*/ 	.word	0x00000078
        /*068c*/ 	.short	0x010b
        /*068e*/ 	.byte	0x04
	.zero		1


	//   ....[88]....
        /*0690*/ 	.word	0x00004e70
        /*0694*/ 	.word	0x000000ff
        /*0698*/ 	.word	0x00000000
        /*069c*/ 	.short	0x0101
        /*069e*/ 	.byte	0x05
	.zero		1


	//   ....[89]....
        /*06a0*/ 	.word	0x00004ea0
        /*06a4*/ 	.word	0x000000ff
        /*06a8*/ 	.word	0x00000080
        /*06ac*/ 	.short	0x010a
        /*06ae*/ 	.byte	0x04
	.zero		1


	//   ....[90]....
        /*06b0*/ 	.word	0x00004ec0
        /*06b4*/ 	.word	0x000000ff
        /*06b8*/ 	.word	0x00000088
        /*06bc*/ 	.short	0x010a
        /*06be*/ 	.byte	0x04
	.zero		1


	//   ....[91]....
        /*06c0*/ 	.word	0x00004ee0
        /*06c4*/ 	.word	0x000000ff
        /*06c8*/ 	.word	0x00000090
        /*06cc*/ 	.short	0x010a
        /*06ce*/ 	.byte	0x04
	.zero		1


	//   ....[92]....
        /*06d0*/ 	.word	0x00004f20
        /*06d4*/ 	.word	0x00000000
        /*06d8*/ 	.word	0x00000098
        /*06dc*/ 	.short	0x010a
        /*06de*/ 	.byte	0xff
	.zero		1


	//   ....[93]....
        /*06e0*/ 	.word	0x00005250
        /*06e4*/ 	.word	0x00000000
        /*06e8*/ 	.word	0x000000b0
        /*06ec*/ 	.short	0x010a
        /*06ee*/ 	.byte	0xff
	.zero		1


	//   ....[94]....
        /*06f0*/ 	.word	0x00005360
        /*06f4*/ 	.word	0x00000000
        /*06f8*/ 	.word	0x00000000
        /*06fc*/ 	.short	0x0101
        /*06fe*/ 	.byte	0xff
	.zero		1


	//   ....[95]....
        /*0700*/ 	.word	0x00005db0
        /*0704*/ 	.word	0x000000ff
        /*0708*/ 	.word	0x00000060
        /*070c*/ 	.short	0x010a
        /*070e*/ 	.byte	0x30
	.zero		1


	//   ....[96]....
        /*0710*/ 	.word	0x00005df0
        /*0714*/ 	.word	0x00000040
        /*0718*/ 	.word	0x000000d0
        /*071c*/ 	.short	0x010a
        /*071e*/ 	.byte	0xff
	.zero		1


	//   ....[97]....
        /*0720*/ 	.word	0x00005ee0
        /*0724*/ 	.word	0x000000ff
        /*0728*/ 	.word	0x00000060
        /*072c*/ 	.short	0x010a
        /*072e*/ 	.byte	0x30
	.zero		1


	//   ....[98]....
        /*0730*/ 	.word	0x00005fd0
        /*0734*/ 	.word	0x00000040
        /*0738*/ 	.word	0x000000d0
        /*073c*/ 	.short	0x010a
        /*073e*/ 	.byte	0xff
	.zero		1


	//   ....[99]....
        /*0740*/ 	.word	0x00006aa0
        /*0744*/ 	.word	0x00000000
        /*0748*/ 	.word	0x00000000
        /*074c*/ 	.short	0x0101
        /*074e*/ 	.byte	0xff
	.zero		1


	//   ....[100]....
        /*0750*/ 	.word	0x00006ab0
        /*0754*/ 	.word	0x00000002
        /*0758*/ 	.word	0x00000060
        /*075c*/ 	.short	0x010a
        /*075e*/ 	.byte	0xff
	.zero		1


	//   ....[101]....
        /*0760*/ 	.word	0x00006b90
        /*0764*/ 	.word	0x00000002
        /*0768*/ 	.word	0x00000060
        /*076c*/ 	.short	0x010a
        /*076e*/ 	.byte	0xff
	.zero		1


	//   ....[102]....
        /*0770*/ 	.word	0x000076f0
        /*0774*/ 	.word	0x00000048
        /*0778*/ 	.word	0x00000000
        /*077c*/ 	.short	0x0101
        /*077e*/ 	.byte	0xff
	.zero		1


	//   ....[103]....
        /*0780*/ 	.word	0x00007710
        /*0784*/ 	.word	0x00000000
        /*0788*/ 	.word	0x00000060
        /*078c*/ 	.short	0x010a
        /*078e*/ 	.byte	0xff
	.zero		1


	//   ....[104]....
        /*0790*/ 	.word	0x000077e0
        /*0794*/ 	.word	0x00000000
        /*0798*/ 	.word	0x00000060
        /*079c*/ 	.short	0x010a
        /*079e*/ 	.byte	0xff
	.zero		1


	//   ....[105]....
        /*07a0*/ 	.word	0x00008340
        /*07a4*/ 	.word	0x00000048
        /*07a8*/ 	.word	0x00000000
        /*07ac*/ 	.short	0x0101
        /*07ae*/ 	.byte	0xff
	.zero		1


	//   ....[106]....
        /*07b0*/ 	.word	0x00008360
        /*07b4*/ 	.word	0x00000000
        /*07b8*/ 	.word	0x00000060
        /*07bc*/ 	.short	0x010a
        /*07be*/ 	.byte	0xff
	.zero		1


	//   ....[107]....
        /*07c0*/ 	.word	0x00008430
        /*07c4*/ 	.word	0x00000000
        /*07c8*/ 	.word	0x00000060
        /*07cc*/ 	.short	0x010a
        /*07ce*/ 	.byte	0xff
	.zero		1


	//   ....[108]....
        /*07d0*/ 	.word	0x00008770
        /*07d4*/ 	.word	0x000000ff
        /*07d8*/ 	.word	0x00000000
        /*07dc*/ 	.short	0x0101
        /*07de*/ 	.byte	0x05
	.zero		1


	//   ....[109]....
        /*07e0*/ 	.word	0x00008ff0
        /*07e4*/ 	.word	0x00000000
        /*07e8*/ 	.word	0x00000000
        /*07ec*/ 	.short	0x0101
        /*07ee*/ 	.byte	0xff
	.zero		1


	//   ....[110]....
        /*07f0*/ 	.word	0x00009260
        /*07f4*/ 	.word	0x000000ff
        /*07f8*/ 	.word	0x00000000
        /*07fc*/ 	.short	0x0101
        /*07fe*/ 	.byte	0x04
	.zero		1


	//   ....[111]....
        /*0800*/ 	.word	0x00009280
        /*0804*/ 	.word	0x00000002
        /*0808*/ 	.word	0x00000120
        /*080c*/ 	.short	0x010a
        /*080e*/ 	.byte	0xff
	.zero		1


	//   ....[112]....
        /*0810*/ 	.word	0x000092e0
        /*0814*/ 	.word	0x00000002
        /*0818*/ 	.word	0x00000030
        /*081c*/ 	.short	0x010a
        /*081e*/ 	.byte	0xff
	.zero		1


	//   ....[113]....
        /*0820*/ 	.word	0x00009340
        /*0824*/ 	.word	0x00000002
        /*0828*/ 	.word	0x00000030
        /*082c*/ 	.short	0x010a
        /*082e*/ 	.byte	0xff
	.zero		1


	//   ....[114]....
        /*0830*/ 	.word	0x00009390
        /*0834*/ 	.word	0x00000002
        /*0838*/ 	.word	0x000000b0
        /*083c*/ 	.short	0x010a
        /*083e*/ 	.byte	0xff
	.zero		1


	//   ....[115]....
        /*0840*/ 	.word	0x000093f0
        /*0844*/ 	.word	0x00000000
        /*0848*/ 	.word	0x00000000
        /*084c*/ 	.short	0x010a
        /*084e*/ 	.byte	0xff
	.zero		1


	//   ....[116]....
        /*0850*/ 	.word	0x00009450
        /*0854*/ 	.word	0x00000000
        /*0858*/ 	.word	0x00000000
        /*085c*/ 	.short	0x010a
        /*085e*/ 	.byte	0xff
	.zero		1


	//   ....[117]....
        /*0860*/ 	.word	0x000094b0
        /*0864*/ 	.word	0x00000000
        /*0868*/ 	.word	0x00000000
        /*086c*/ 	.short	0x010a
        /*086e*/ 	.byte	0xff
	.zero		1


	//   ....[118]....
        /*0870*/ 	.word	0x00009510
        /*0874*/ 	.word	0x00000000
        /*0878*/ 	.word	0x00000000
        /*087c*/ 	.short	0x010a
        /*087e*/ 	.byte	0xff
	.zero		1


	//   ....[119]....
        /*0880*/ 	.word	0x00009570
        /*0884*/ 	.word	0x00000000
        /*0888*/ 	.word	0x00000000
        /*088c*/ 	.short	0x010a
        /*088e*/ 	.byte	0xff
	.zero		1


	//   ....[120]....
        /*0890*/ 	.word	0x000095c0
        /*0894*/ 	.word	0x00000000
        /*0898*/ 	.word	0x00000110
        /*089c*/ 	.short	0x010a
        /*089e*/ 	.byte	0xff
	.zero		1


	//   ....[121]....
        /*08a0*/ 	.word	0x00009620
        /*08a4*/ 	.word	0x00000000
        /*08a8*/ 	.word	0x000000c0
        /*08ac*/ 	.short	0x010a
        /*08ae*/ 	.byte	0xff
	.zero		1


	//   ....[122]....
        /*08b0*/ 	.word	0x00009670
        /*08b4*/ 	.word	0x00000000
        /*08b8*/ 	.word	0x000000b0
        /*08bc*/ 	.short	0x010a
        /*08be*/ 	.byte	0xff
	.zero		1


	//   ....[123]....
        /*08c0*/ 	.word	0x000096d0
        /*08c4*/ 	.word	0x00000000
        /*08c8*/ 	.word	0x000000c0
        /*08cc*/ 	.short	0x010a
        /*08ce*/ 	.byte	0xff
	.zero		1


	//   ....[124]....
        /*08d0*/ 	.word	0x00009720
        /*08d4*/ 	.word	0x00000000
        /*08d8*/ 	.word	0x000000b0
        /*08dc*/ 	.short	0x010a
        /*08de*/ 	.byte	0xff
	.zero		1


	//   ....[125]....
        /*08e0*/ 	.word	0x00009780
        /*08e4*/ 	.word	0x00000002
        /*08e8*/ 	.word	0x000000f0
        /*08ec*/ 	.short	0x010a
        /*08ee*/ 	.byte	0xff
	.zero		1


	//   ....[126]....
        /*08f0*/ 	.word	0x000097e0
        /*08f4*/ 	.word	0x00000000
        /*08f8*/ 	.word	0x00000000
        /*08fc*/ 	.short	0x010a
        /*08fe*/ 	.byte	0xff
	.zero		1


	//   ....[127]....
        /*0900*/ 	.word	0x00009840
        /*0904*/ 	.word	0x00000000
        /*0908*/ 	.word	0x00000000
        /*090c*/ 	.short	0x010a
        /*090e*/ 	.byte	0xff
	.zero		1


	//   ....[128]....
        /*0910*/ 	.word	0x000098a0
        /*0914*/ 	.word	0x00000000
        /*0918*/ 	.word	0x00000000
        /*091c*/ 	.short	0x010a
        /*091e*/ 	.byte	0xff
	.zero		1


	//   ....[129]....
        /*0920*/ 	.word	0x00009900
        /*0924*/ 	.word	0x00000000
        /*0928*/ 	.word	0x00000000
        /*092c*/ 	.short	0x010a
        /*092e*/ 	.byte	0xff
	.zero		1


	//   ....[130]....
        /*0930*/ 	.word	0x00009960
        /*0934*/ 	.word	0x00000000
        /*0938*/ 	.word	0x00000000
        /*093c*/ 	.short	0x010a
        /*093e*/ 	.byte	0xff
	.zero		1


	//   ....[131]....
        /*0940*/ 	.word	0x000099b0
        /*0944*/ 	.word	0x00000000
        /*0948*/ 	.word	0x000000b0
        /*094c*/ 	.short	0x010a
        /*094e*/ 	.byte	0xff
	.zero		1


	//   ....[132]....
        /*0950*/ 	.word	0x00009a10
        /*0954*/ 	.word	0x00000000
        /*0958*/ 	.word	0x000000a8
        /*095c*/ 	.short	0x010a
        /*095e*/ 	.byte	0xff
	.zero		1


	//   ....[133]....
        /*0960*/ 	.word	0x00009a70
        /*0964*/ 	.word	0x00000000
        /*0968*/ 	.word	0x00000080
        /*096c*/ 	.short	0x010a
        /*096e*/ 	.byte	0xff
	.zero		1


	//   ....[134]....
        /*0970*/ 	.word	0x00009ad0
        /*0974*/ 	.word	0x00000000
        /*0978*/ 	.word	0x00000088
        /*097c*/ 	.short	0x010a
        /*097e*/ 	.byte	0xff
	.zero		1


	//   ....[135]....
        /*0980*/ 	.word	0x00009b30
        /*0984*/ 	.word	0x00000000
        /*0988*/ 	.word	0x00000090
        /*098c*/ 	.short	0x010a
        /*098e*/ 	.byte	0xff
	.zero		1


	//   ....[136]....
        /*0990*/ 	.word	0x00009b90
        /*0994*/ 	.word	0x00000000
        /*0998*/ 	.word	0x00000098
        /*099c*/ 	.short	0x010a
        /*099e*/ 	.byte	0xff
	.zero		1


	//   ....[137]....
        /*09a0*/ 	.word	0x00009bf0
        /*09a4*/ 	.word	0x00000000
        /*09a8*/ 	.word	0x00000080
        /*09ac*/ 	.short	0x010a
        /*09ae*/ 	.byte	0xff
	.zero		1


	//   ....[138]....
        /*09b0*/ 	.word	0x00009c50
        /*09b4*/ 	.word	0x00000000
        /*09b8*/ 	.word	0x00000088
        /*09bc*/ 	.short	0x010a
        /*09be*/ 	.byte	0xff
	.zero		1


	//   ....[139]....
        /*09c0*/ 	.word	0x00009cb0
        /*09c4*/ 	.word	0x00000000
        /*09c8*/ 	.word	0x00000090
        /*09cc*/ 	.short	0x010a
        /*09ce*/ 	.byte	0xff
	.zero		1


	//   ....[140]....
        /*09d0*/ 	.word	0x00009d00
        /*09d4*/ 	.word	0x00000000
        /*09d8*/ 	.word	0x000000b0
        /*09dc*/ 	.short	0x010a
        /*09de*/ 	.byte	0xff
	.zero		1


	//   ....[141]....
        /*09e0*/ 	.word	0x00009d60
        /*09e4*/ 	.word	0x00000002
        /*09e8*/ 	.word	0x00000060
        /*09ec*/ 	.short	0x010a
        /*09ee*/ 	.byte	0xff
	.zero		1


	//   ....[142]....
        /*09f0*/ 	.word	0x00009db0
        /*09f4*/ 	.word	0x00000040
        /*09f8*/ 	.word	0x000000d0
        /*09fc*/ 	.short	0x010a
        /*09fe*/ 	.byte	0xff
	.zero		1


	//   ....[143]....
        /*0a00*/ 	.word	0x00009e00
        /*0a04*/ 	.word	0x00000002
        /*0a08*/ 	.word	0x00000060
        /*0a0c*/ 	.short	0x010a
        /*0a0e*/ 	.byte	0xff
	.zero		1


	//   ....[144]....
        /*0a10*/ 	.word	0x00009e50
        /*0a14*/ 	.word	0x00000000
        /*0a18*/ 	.word	0x00000060
        /*0a1c*/ 	.short	0x010a
        /*0a1e*/ 	.byte	0xff
	.zero		1


	//   ....[145]....
        /*0a20*/ 	.word	0x00009ea0
        /*0a24*/ 	.word	0x00000000
        /*0a28*/ 	.word	0x00000060
        /*0a2c*/ 	.short	0x010a
        /*0a2e*/ 	.byte	0xff
	.zero		1


	//----- nvinfo : EIATTR_NUM_MBARRIERS
	.align		4
.L_47:
        /*0a30*/ 	.byte	0x03, 0x38
        /*0a32*/ 	.short	0x0026


	//----- nvinfo : EIATTR_EXIT_INSTR_OFFSETS
	.align		4
        /*0a34*/ 	.byte	0x04, 0x1c
        /*0a36*/ 	.short	(.L_49 - .L_48)


	//   ....[0]....
.L_48:
        /*0a38*/ 	.word	0x00002ae0


	//   ....[1]....
        /*0a3c*/ 	.word	0x00002fe0


	//   ....[2]....
        /*0a40*/ 	.word	0x00003040


	//   ....[3]....
        /*0a44*/ 	.word	0x00003f50


	//   ....[4]....
        /*0a48*/ 	.word	0x00004f50


	//   ....[5]....
        /*0a4c*/ 	.word	0x00004f90


	//   ....[6]....
        /*0a50*/ 	.word	0x00009150


	//   ....[7]....
        /*0a54*/ 	.word	0x000091d0


	//   ....[8]....
        /*0a58*/ 	.word	0x00009200


	//   ....[9]....
        /*0a5c*/ 	.word	0x00009270


	//----- nvinfo : EIATTR_MAX_THREADS
	.align		4
.L_49:
        /*0a60*/ 	.byte	0x04, 0x05
        /*0a62*/ 	.short	(.L_51 - .L_50)
.L_50:
        /*0a64*/ 	.word	0x00000100
        /*0a68*/ 	.word	0x00000001
        /*0a6c*/ 	.word	0x00000001


	//----- nvinfo : EIATTR_CRS_STACK_SIZE
	.align		4
.L_51:
        /*0a70*/ 	.byte	0x04, 0x1e
        /*0a72*/ 	.short	(.L_53 - .L_52)
.L_52:
        /*0a74*/ 	.word	0x00000000


	//----- nvinfo : EIATTR_CBANK_PARAM_SIZE
	.align		4
.L_53:
        /*0a78*/ 	.byte	0x03, 0x19
        /*0a7a*/ 	.short	0x0800


	//----- nvinfo : EIATTR_PARAM_CBANK
	.align		4
        /*0a7c*/ 	.byte	0x04, 0x0a
        /*0a7e*/ 	.short	(.L_55 - .L_54)
	.align		4
.L_54:
        /*0a80*/ 	.word	index@(.nv.constant0._ZN7cutlass13device_kernelINS_4gemm6kernel13GemmUniversalIN4cute5tupleIJiiiiEEENS1_10collective13CollectiveMmaINS1_35MainloopSm100TmaUmmaWarpSpecializedILi6ELi2ELi4ENS5_IJNS4_1CILi1EEENSA_ILi8EEESB_EEEEENS5_IJNSA_ILi128EEESF_NSA_ILi64EEEEEENS_6half_tENS5_IJSB_llEEESI_NS5_IJlSB_lEEENS4_8TiledMMAINS4_8MMA_AtomIJNS4_20SM100_MMA_F16BF16_SSISI_SI_fLi128ELi128ELNS4_4UMMA5MajorE1ELSP_0ELNSO_7ScaleInE0ELSQ_0EEEEEENS4_6LayoutINS5_IJSB_SB_SB_EEENS5_IJNSA_ILi0EEESV_SV_EEEEENS5_IJNS4_10UnderscoreESY_SY_EEEEENS4_23SM90_TMA_LOAD_MULTICASTENS4_14ComposedLayoutINS4_7SwizzleILi3ELi4ELi3EEENS4_18smem_ptr_flag_bitsILi16EEENST_INS5_IJSG_SC_EEENS5_IJSB_SG_EEEEEEEvNS4_8identityENS4_13SM90_TMA_LOADENS12_IS14_S16_NST_INS5_IJSC_SG_EEENS5_IJSG_SB_EEEEEEEvS1B_EENS_8epilogue10collective18CollectiveEpilogueINS1I_23Sm100TmaWarpSpecializedILi4ELi2ELi32ELb1ELb0EEEJSH_NS5_IJNST_ISF_SB_EENST_INSA_ILi32EEESB_EEEEESI_SK_SI_SK_NS1I_6fusion15FusionCallbacksIS1M_NS1R_17LinearCombinationISI_fSI_fLNS_15FloatRoundStyleE2EEESH_S1Q_JEEENS4_5SM1004TMEM4LOAD26SM100_TMEM_LOAD_32dp32b32xES1C_NS12_INS13_ILi2ELi4ELi3EEES16_NST_INS5_IJSC_S1O_EEENS5_IJS1O_SB_EEEEEEENS4_39AutoVectorizingCopyWithAssumedAlignmentILi128EEENS4_14SM90_TMA_STOREES25_S27_S27_EEEvvEEEEvNT_6ParamsE)
        /*0a84*/ 	.short	0x0380
        /*0a86*/ 	.short	0x0800


	//----- nvinfo : EIATTR_SW_WAR
	.align		4
.L_55:
        /*0a88*/ 	.byte	0x04, 0x36
        /*0a8a*/ 	.short	(.L_57 - .L_56)
.L_56:
        /*0a8c*/ 	.word	0x00000008
.L_57:


//--------------------- .nv.callgraph             --------------------------
	.section	.nv.callgraph,"",@"SHT_CUDA_CALLGRAPH"
	.align	4
	.sectionentsize	8
	.align		4
        /*0000*/ 	.word	0x00000000
	.align		4
        /*0004*/ 	.word	0xffffffff
	.align		4
        /*0008*/ 	.word	index@(_ZN7cutlass13device_kernelINS_4gemm6kernel13GemmUniversalIN4cute5tupleIJiiiiEEENS1_10collective13CollectiveMmaINS1_35MainloopSm100TmaUmmaWarpSpecializedILi6ELi2ELi4ENS5_IJNS4_1CILi1EEENSA_ILi8EEESB_EEEEENS5_IJNSA_ILi128EEESF_NSA_ILi64EEEEEENS_6half_tENS5_IJSB_llEEESI_NS5_IJlSB_lEEENS4_8TiledMMAINS4_8MMA_AtomIJNS4_20SM100_MMA_F16BF16_SSISI_SI_fLi128ELi128ELNS4_4UMMA5MajorE1ELSP_0ELNSO_7ScaleInE0ELSQ_0EEEEEENS4_6LayoutINS5_IJSB_SB_SB_EEENS5_IJNSA_ILi0EEESV_SV_EEEEENS5_IJNS4_10UnderscoreESY_SY_EEEEENS4_23SM90_TMA_LOAD_MULTICASTENS4_14ComposedLayoutINS4_7SwizzleILi3ELi4ELi3EEENS4_18smem_ptr_flag_bitsILi16EEENST_INS5_IJSG_SC_EEENS5_IJSB_SG_EEEEEEEvNS4_8identityENS4_13SM90_TMA_LOADENS12_IS14_S16_NST_INS5_IJSC_SG_EEENS5_IJSG_SB_EEEEEEEvS1B_EENS_8epilogue10collective18CollectiveEpilogueINS1I_23Sm100TmaWarpSpecializedILi4ELi2ELi32ELb1ELb0EEEJSH_NS5_IJNST_ISF_SB_EENST_INSA_ILi32EEESB_EEEEESI_SK_SI_SK_NS1I_6fusion15FusionCallbacksIS1M_NS1R_17LinearCombinationISI_fSI_fLNS_15FloatRoundStyleE2EEESH_S1Q_JEEENS4_5SM1004TMEM4LOAD26SM100_TMEM_LOAD_32dp32b32xES1C_NS12_INS13_ILi2ELi4ELi3EEES16_NST_INS5_IJSC_S1O_EEENS5_IJS1O_SB_EEEEEEENS4_39AutoVectorizingCopyWithAssumedAlignmentILi128EEENS4_14SM90_TMA_STOREES25_S27_S27_EEEvvEEEEvNT_6ParamsE)
	.align		4
        /*000c*/ 	.word	index@(__assertfail)
	.align		4
        /*0010*/ 	.word	0x00000000
	.align		4
        /*0014*/ 	.word	0xfffffffe
	.align		4
        /*0018*/ 	.word	0x00000000
	.align		4
        /*001c*/ 	.word	0xfffffffd
	.align		4
        /*0020*/ 	.word	0x00000000
	.align		4
        /*0024*/ 	.word	0xfffffffc


//--------------------- .nv.constant4             --------------------------
	.section	.nv.constant4,"a",@progbits
	.align	8
	.align		8
.nv.constant4:
        /*0000*/ 	.dword	__assertfail
	.align		8
        /*0008*/ 	.dword	__unnamed_1
	.align		8
        /*0010*/ 	.dword	__unnamed_2
	.align		8
        /*0018*/ 	.dword	_ZN40_INTERNAL_81b18991_4_k_cu_000c7fde_368244cuda3std3__45__cpo5beginE
	.align		8
        /*0020*/ 	.dword	_ZN40_INTERNAL_81b18991_4_k_cu_000c7fde_368244cuda3std3__45__cpo3endE
	.align		8
        /*0028*/ 	.dword	_ZN40_INTERNAL_81b18991_4_k_cu_000c7fde_368244cuda3std3__45__cpo6cbeginE
	.align		8
        /*0030*/ 	.dword	_ZN40_INTERNAL_81b18991_4_k_cu_000c7fde_368244cuda3std3__45__cpo4cendE
	.align		8
        /*0038*/ 	.dword	_ZN40_INTERNAL_81b18991_4_k_cu_000c7fde_368244cuda3std3__442_GLOBAL__N__81b18991_4_k_cu_000c7fde_368246ignoreE
	.align		8
        /*0040*/ 	.dword	_ZN40_INTERNAL_81b18991_4_k_cu_000c7fde_368244cuda3std3__419piecewise_constructE
	.align		8
        /*0048*/ 	.dword	_ZN40_INTERNAL_81b18991_4_k_cu_000c7fde_368244cuda3std3__48in_placeE
	.align		8
        /*0050*/ 	.dword	_ZN40_INTERNAL_81b18991_4_k_cu_000c7fde_368244cuda3std6ranges3__45__cpo4swapE
	.align		8
        /*0058*/ 	.dword	_ZN40_INTERNAL_81b18991_4_k_cu_000c7fde_368244cuda3std6ranges3__45__cpo9iter_moveE
	.align		8
        /*0060*/ 	.dword	_ZN40_INTERNAL_81b18991_4_k_cu_000c7fde_368244cute7productE
	.align		8
        /*0068*/ 	.dword	_ZN40_INTERNAL_81b18991_4_k_cu_000c7fde_368244cute1_E
	.align		8
        /*0070*/ 	.dword	$str$25
	.align		8
        /*0078*/ 	.dword	$str$26
	.align		8
        /*0080*/ 	.dword	$str$27
	.align		8
        /*0088*/ 	.dword	$str$28


//--------------------- .text._ZN7cutlass13device_kernelINS_4gemm6kernel13GemmUniversalIN4cute5tupleIJiiiiEEENS1_10collective13CollectiveMmaINS1_35MainloopSm100TmaUmmaWarpSpecializedILi6ELi2ELi4ENS5_IJNS4_1CILi1EEENSA_ILi8EEESB_EEEEENS5_IJNSA_ILi128EEESF_NSA_ILi64EEEEEENS_6half_tENS5_IJSB_llEEESI_NS5_IJlSB_lEEENS4_8TiledMMAINS4_8MMA_AtomIJNS4_20SM100_MMA_F16BF16_SSISI_SI_fLi128ELi128ELNS4_4UMMA5MajorE1ELSP_0ELNSO_7ScaleInE0ELSQ_0EEEEEENS4_6LayoutINS5_IJSB_SB_SB_EEENS5_IJNSA_ILi0EEESV_SV_EEEEENS5_IJNS4_10UnderscoreESY_SY_EEEEENS4_23SM90_TMA_LOAD_MULTICASTENS4_14ComposedLayoutINS4_7SwizzleILi3ELi4ELi3EEENS4_18smem_ptr_flag_bitsILi16EEENST_INS5_IJSG_SC_EEENS5_IJSB_SG_EEEEEEEvNS4_8identityENS4_13SM90_TMA_LOADENS12_IS14_S16_NST_INS5_IJSC_SG_EEENS5_IJSG_SB_EEEEEEEvS1B_EENS_8epilogue10collective18CollectiveEpilogueINS1I_23Sm100TmaWarpSpecializedILi4ELi2ELi32ELb1ELb0EEEJSH_NS5_IJNST_ISF_SB_EENST_INSA_ILi32EEESB_EEEEESI_SK_SI_SK_NS1I_6fusion15FusionCallbacksIS1M_NS1R_17LinearCombinationISI_fSI_fLNS_15FloatRoundStyleE2EEESH_S1Q_JEEENS4_5SM1004TMEM4LOAD26SM100_TMEM_LOAD_32dp32b32xES1C_NS12_INS13_ILi2ELi4ELi3EEES16_NST_INS5_IJSC_S1O_EEENS5_IJS1O_SB_EEEEEEENS4_39AutoVectorizingCopyWithAssumedAlignmentILi128EEENS4_14SM90_TMA_STOREES25_S27_S27_EEEvvEEEEvNT_6ParamsE --------------------------
	.section	.text._ZN7cutlass13device_kernelINS_4gemm6kernel13GemmUniversalIN4cute5tupleIJiiiiEEENS1_10collective13CollectiveMmaINS1_35MainloopSm100TmaUmmaWarpSpecializedILi6ELi2ELi4ENS5_IJNS4_1CILi1EEENSA_ILi8EEESB_EEEEENS5_IJNSA_ILi128EEESF_NSA_ILi64EEEEEENS_6half_tENS5_IJSB_llEEESI_NS5_IJlSB_lEEENS4_8TiledMMAINS4_8MMA_AtomIJNS4_20SM100_MMA_F16BF16_SSISI_SI_fLi128ELi128ELNS4_4UMMA5MajorE1ELSP_0ELNSO_7ScaleInE0ELSQ_0EEEEEENS4_6LayoutINS5_IJSB_SB_SB_EEENS5_IJNSA_ILi0EEESV_SV_EEEEENS5_IJNS4_10UnderscoreESY_SY_EEEEENS4_23SM90_TMA_LOAD_MULTICASTENS4_14ComposedLayoutINS4_7SwizzleILi3ELi4ELi3EEENS4_18smem_ptr_flag_bitsILi16EEENST_INS5_IJSG_SC_EEENS5_IJSB_SG_EEEEEEEvNS4_8identityENS4_13SM90_TMA_LOADENS12_IS14_S16_NST_INS5_IJSC_SG_EEENS5_IJSG_SB_EEEEEEEvS1B_EENS_8epilogue10collective18CollectiveEpilogueINS1I_23Sm100TmaWarpSpecializedILi4ELi2ELi32ELb1ELb0EEEJSH_NS5_IJNST_ISF_SB_EENST_INSA_ILi32EEESB_EEEEESI_SK_SI_SK_NS1I_6fusion15FusionCallbacksIS1M_NS1R_17LinearCombinationISI_fSI_fLNS_15FloatRoundStyleE2EEESH_S1Q_JEEENS4_5SM1004TMEM4LOAD26SM100_TMEM_LOAD_32dp32b32xES1C_NS12_INS13_ILi2ELi4ELi3EEES16_NST_INS5_IJSC_S1O_EEENS5_IJS1O_SB_EEEEEEENS4_39AutoVectorizingCopyWithAssumedAlignmentILi128EEENS4_14SM90_TMA_STOREES25_S27_S27_EEEvvEEEEvNT_6ParamsE,"ax",@progbits
	.align	128
.text._ZN7cutlass13device_kernelINS_4gemm6kernel13GemmUniversalIN4cute5tupleIJiiiiEEENS1_10collective13CollectiveMmaINS1_35MainloopSm100TmaUmmaWarpSpecializedILi6ELi2ELi4ENS5_IJNS4_1CILi1EEENSA_ILi8EEESB_EEEEENS5_IJNSA_ILi128EEESF_NSA_ILi64EEEEEENS_6half_tENS5_IJSB_llEEESI_NS5_IJlSB_lEEENS4_8TiledMMAINS4_8MMA_AtomIJNS4_20SM100_MMA_F16BF16_SSISI_SI_fLi128ELi128ELNS4_4UMMA5MajorE1ELSP_0ELNSO_7ScaleInE0ELSQ_0EEEEEENS4_6LayoutINS5_IJSB_SB_SB_EEENS5_IJNSA_ILi0EEESV_SV_EEEEENS5_IJNS4_10UnderscoreESY_SY_EEEEENS4_23SM90_TMA_LOAD_MULTICASTENS4_14ComposedLayoutINS4_7SwizzleILi3ELi4ELi3EEENS4_18smem_ptr_flag_bitsILi16EEENST_INS5_IJSG_SC_EEENS5_IJSB_SG_EEEEEEEvNS4_8identityENS4_13SM90_TMA_LOADENS12_IS14_S16_NST_INS5_IJSC_SG_EEENS5_IJSG_SB_EEEEEEEvS1B_EENS_8epilogue10collective18CollectiveEpilogueINS1I_23Sm100TmaWarpSpecializedILi4ELi2ELi32ELb1ELb0EEEJSH_NS5_IJNST_ISF_SB_EENST_INSA_ILi32EEESB_EEEEESI_SK_SI_SK_NS1I_6fusion15FusionCallbacksIS1M_NS1R_17LinearCombinationISI_fSI_fLNS_15FloatRoundStyleE2EEESH_S1Q_JEEENS4_5SM1004TMEM4LOAD26SM100_TMEM_LOAD_32dp32b32xES1C_NS12_INS13_ILi2ELi4ELi3EEES16_NST_INS5_IJSC_S1O_EEENS5_IJS1O_SB_EEEEEEENS4_39AutoVectorizingCopyWithAssumedAlignmentILi128EEENS4_14SM90_TMA_STOREES25_S27_S27_EEEvvEEEEvNT_6ParamsE:
        .type           _ZN7cutlass13device_kernelINS_4gemm6kernel13GemmUniversalIN4cute5tupleIJiiiiEEENS1_10collective13CollectiveMmaINS1_35MainloopSm100TmaUmmaWarpSpecializedILi6ELi2ELi4ENS5_IJNS4_1CILi1EEENSA_ILi8EEESB_EEEEENS5_IJNSA_ILi128EEESF_NSA_ILi64EEEEEENS_6half_tENS5_IJSB_llEEESI_NS5_IJlSB_lEEENS4_8TiledMMAINS4_8MMA_AtomIJNS4_20SM100_MMA_F16BF16_SSISI_SI_fLi128ELi128ELNS4_4UMMA5MajorE1ELSP_0ELNSO_7ScaleInE0ELSQ_0EEEEEENS4_6LayoutINS5_IJSB_SB_SB_EEENS5_IJNSA_ILi0EEESV_SV_EEEEENS5_IJNS4_10UnderscoreESY_SY_EEEEENS4_23SM90_TMA_LOAD_MULTICASTENS4_14ComposedLayoutINS4_7SwizzleILi3ELi4ELi3EEENS4_18smem_ptr_flag_bitsILi16EEENST_INS5_IJSG_SC_EEENS5_IJSB_SG_EEEEEEEvNS4_8identityENS4_13SM90_TMA_LOADENS12_IS14_S16_NST_INS5_IJSC_SG_EEENS5_IJSG_SB_EEEEEEEvS1B_EENS_8epilogue10collective18CollectiveEpilogueINS1I_23Sm100TmaWarpSpecializedILi4ELi2ELi32ELb1ELb0EEEJSH_NS5_IJNST_ISF_SB_EENST_INSA_ILi32EEESB_EEEEESI_SK_SI_SK_NS1I_6fusion15FusionCallbacksIS1M_NS1R_17LinearCombinationISI_fSI_fLNS_15FloatRoundStyleE2EEESH_S1Q_JEEENS4_5SM1004TMEM4LOAD26SM100_TMEM_LOAD_32dp32b32xES1C_NS12_INS13_ILi2ELi4ELi3EEES16_NST_INS5_IJSC_S1O_EEENS5_IJS1O_SB_EEEEEEENS4_39AutoVectorizingCopyWithAssumedAlignmentILi128EEENS4_14SM90_TMA_STOREES25_S27_S27_EEEvvEEEEvNT_6ParamsE,@function
        .size           _ZN7cutlass13device_kernelINS_4gemm6kernel13GemmUniversalIN4cute5tupleIJiiiiEEENS1_10collective13CollectiveMmaINS1_35MainloopSm100TmaUmmaWarpSpecializedILi6ELi2ELi4ENS5_IJNS4_1CILi1EEENSA_ILi8EEESB_EEEEENS5_IJNSA_ILi128EEESF_NSA_ILi64EEEEEENS_6half_tENS5_IJSB_llEEESI_NS5_IJlSB_lEEENS4_8TiledMMAINS4_8MMA_AtomIJNS4_20SM100_MMA_F16BF16_SSISI_SI_fLi128ELi128ELNS4_4UMMA5MajorE1ELSP_0ELNSO_7ScaleInE0ELSQ_0EEEEEENS4_6LayoutINS5_IJSB_SB_SB_EEENS5_IJNSA_ILi0EEESV_SV_EEEEENS5_IJNS4_10UnderscoreESY_SY_EEEEENS4_23SM90_TMA_LOAD_MULTICASTENS4_14ComposedLayoutINS4_7SwizzleILi3ELi4ELi3EEENS4_18smem_ptr_flag_bitsILi16EEENST_INS5_IJSG_SC_EEENS5_IJSB_SG_EEEEEEEvNS4_8identityENS4_13SM90_TMA_LOADENS12_IS14_S16_NST_INS5_IJSC_SG_EEENS5_IJSG_SB_EEEEEEEvS1B_EENS_8epilogue10collective18CollectiveEpilogueINS1I_23Sm100TmaWarpSpecializedILi4ELi2ELi32ELb1ELb0EEEJSH_NS5_IJNST_ISF_SB_EENST_INSA_ILi32EEESB_EEEEESI_SK_SI_SK_NS1I_6fusion15FusionCallbacksIS1M_NS1R_17LinearCombinationISI_fSI_fLNS_15FloatRoundStyleE2EEESH_S1Q_JEEENS4_5SM1004TMEM4LOAD26SM100_TMEM_LOAD_32dp32b32xES1C_NS12_INS13_ILi2ELi4ELi3EEES16_NST_INS5_IJSC_S1O_EEENS5_IJS1O_SB_EEEEEEENS4_39AutoVectorizingCopyWithAssumedAlignmentILi128EEENS4_14SM90_TMA_STOREES25_S27_S27_EEEvvEEEEvNT_6ParamsE,(.L_x_189 - _ZN7cutlass13device_kernelINS_4gemm6kernel13GemmUniversalIN4cute5tupleIJiiiiEEENS1_10collective13CollectiveMmaINS1_35MainloopSm100TmaUmmaWarpSpecializedILi6ELi2ELi4ENS5_IJNS4_1CILi1EEENSA_ILi8EEESB_EEEEENS5_IJNSA_ILi128EEESF_NSA_ILi64EEEEEENS_6half_tENS5_IJSB_llEEESI_NS5_IJlSB_lEEENS4_8TiledMMAINS4_8MMA_AtomIJNS4_20SM100_MMA_F16BF16_SSISI_SI_fLi128ELi128ELNS4_4UMMA5MajorE1ELSP_0ELNSO_7ScaleInE0ELSQ_0EEEEEENS4_6LayoutINS5_IJSB_SB_SB_EEENS5_IJNSA_ILi0EEESV_SV_EEEEENS5_IJNS4_10UnderscoreESY_SY_EEEEENS4_23SM90_TMA_LOAD_MULTICASTENS4_14ComposedLayoutINS4_7SwizzleILi3ELi4ELi3EEENS4_18smem_ptr_flag_bitsILi16EEENST_INS5_IJSG_SC_EEENS5_IJSB_SG_EEEEEEEvNS4_8identityENS4_13SM90_TMA_LOADENS12_IS14_S16_NST_INS5_IJSC_SG_EEENS5_IJSG_SB_EEEEEEEvS1B_EENS_8epilogue10collective18CollectiveEpilogueINS1I_23Sm100TmaWarpSpecializedILi4ELi2ELi32ELb1ELb0EEEJSH_NS5_IJNST_ISF_SB_EENST_INSA_ILi32EEESB_EEEEESI_SK_SI_SK_NS1I_6fusion15FusionCallbacksIS1M_NS1R_17LinearCombinationISI_fSI_fLNS_15FloatRoundStyleE2EEESH_S1Q_JEEENS4_5SM1004TMEM4LOAD26SM100_TMEM_LOAD_32dp32b32xES1C_NS12_INS13_ILi2ELi4ELi3EEES16_NST_INS5_IJSC_S1O_EEENS5_IJS1O_SB_EEEEEEENS4_39AutoVectorizingCopyWithAssumedAlignmentILi128EEENS4_14SM90_TMA_STOREES25_S27_S27_EEEvvEEEEvNT_6ParamsE)
        .other          _ZN7cutlass13device_kernelINS_4gemm6kernel13GemmUniversalIN4cute5tupleIJiiiiEEENS1_10collective13CollectiveMmaINS1_35MainloopSm100TmaUmmaWarpSpecializedILi6ELi2ELi4ENS5_IJNS4_1CILi1EEENSA_ILi8EEESB_EEEEENS5_IJNSA_ILi128EEESF_NSA_ILi64EEEEEENS_6half_tENS5_IJSB_llEEESI_NS5_IJlSB_lEEENS4_8TiledMMAINS4_8MMA_AtomIJNS4_20SM100_MMA_F16BF16_SSISI_SI_fLi128ELi128ELNS4_4UMMA5MajorE1ELSP_0ELNSO_7ScaleInE0ELSQ_0EEEEEENS4_6LayoutINS5_IJSB_SB_SB_EEENS5_IJNSA_ILi0EEESV_SV_EEEEENS5_IJNS4_10UnderscoreESY_SY_EEEEENS4_23SM90_TMA_LOAD_MULTICASTENS4_14ComposedLayoutINS4_7SwizzleILi3ELi4ELi3EEENS4_18smem_ptr_flag_bitsILi16EEENST_INS5_IJSG_SC_EEENS5_IJSB_SG_EEEEEEEvNS4_8identityENS4_13SM90_TMA_LOADENS12_IS14_S16_NST_INS5_IJSC_SG_EEENS5_IJSG_SB_EEEEEEEvS1B_EENS_8epilogue10collective18CollectiveEpilogueINS1I_23Sm100TmaWarpSpecializedILi4ELi2ELi32ELb1ELb0EEEJSH_NS5_IJNST_ISF_SB_EENST_INSA_ILi32EEESB_EEEEESI_SK_SI_SK_NS1I_6fusion15FusionCallbacksIS1M_NS1R_17LinearCombinationISI_fSI_fLNS_15FloatRoundStyleE2EEESH_S1Q_JEEENS4_5SM1004TMEM4LOAD26SM100_TMEM_LOAD_32dp32b32xES1C_NS12_INS13_ILi2ELi4ELi3EEES16_NST_INS5_IJSC_S1O_EEENS5_IJS1O_SB_EEEEEEENS4_39AutoVectorizingCopyWithAssumedAlignmentILi128EEENS4_14SM90_TMA_STOREES25_S27_S27_EEEvvEEEEvNT_6ParamsE,@"STO_CUDA_ENTRY STV_DEFAULT"
_ZN7cutlass13device_kernelINS_4gemm6kernel13GemmUniversalIN4cute5tupleIJiiiiEEENS1_10collective13CollectiveMmaINS1_35MainloopSm100TmaUmmaWarpSpecializedILi6ELi2ELi4ENS5_IJNS4_1CILi1EEENSA_ILi8EEESB_EEEEENS5_IJNSA_ILi128EEESF_NSA_ILi64EEEEEENS_6half_tENS5_IJSB_llEEESI_NS5_IJlSB_lEEENS4_8TiledMMAINS4_8MMA_AtomIJNS4_20SM100_MMA_F16BF16_SSISI_SI_fLi128ELi128ELNS4_4UMMA5MajorE1ELSP_0ELNSO_7ScaleInE0ELSQ_0EEEEEENS4_6LayoutINS5_IJSB_SB_SB_EEENS5_IJNSA_ILi0EEESV_SV_EEEEENS5_IJNS4_10UnderscoreESY_SY_EEEEENS4_23SM90_TMA_LOAD_MULTICASTENS4_14ComposedLayoutINS4_7SwizzleILi3ELi4ELi3EEENS4_18smem_ptr_flag_bitsILi16EEENST_INS5_IJSG_SC_EEENS5_IJSB_SG_EEEEEEEvNS4_8identityENS4_13SM90_TMA_LOADENS12_IS14_S16_NST_INS5_IJSC_SG_EEENS5_IJSG_SB_EEEEEEEvS1B_EENS_8epilogue10collective18CollectiveEpilogueINS1I_23Sm100TmaWarpSpecializedILi4ELi2ELi32ELb1ELb0EEEJSH_NS5_IJNST_ISF_SB_EENST_INSA_ILi32EEESB_EEEEESI_SK_SI_SK_NS1I_6fusion15FusionCallbacksIS1M_NS1R_17LinearCombinationISI_fSI_fLNS_15FloatRoundStyleE2EEESH_S1Q_JEEENS4_5SM1004TMEM4LOAD26SM100_TMEM_LOAD_32dp32b32xES1C_NS12_INS13_ILi2ELi4ELi3EEES16_NST_INS5_IJSC_S1O_EEENS5_IJS1O_SB_EEEEEEENS4_39AutoVectorizingCopyWithAssumedAlignmentILi128EEENS4_14SM90_TMA_STOREES25_S27_S27_EEEvvEEEEvNT_6ParamsE:
[----:B------:R-:W1:Y:S01]  /*0000*/  LDC R1, c[0x0][0x37c] ;  /* 0x0000df00ff017b82 */ /* 0x000e620000000800 */
[----:B------:R-:W2:Y:S01]  /*0010*/  S2R R101, SR_TID.X ;  /* 0x0000000000657919 */ /* 0x000ea20000002100 */
[----:B------:R-:W3:Y:S01]  /*0020*/  LDCU.64 UR6, c[0x0][0x890] ;  /* 0x00011200ff0677ac */ /* 0x000ee20008000a00 */
[----:B------:R-:W-:Y:S02]  /*0030*/  PRMT R88, RZ, 0x7610, R88 ;  /* 0x00007610ff587816 */ /* 0x000fe40000000058 */
[----:B------:R-:W-:Y:S01]  /*0040*/  ELECT P6, URZ, PT ;  /* 0x0000000000ff782f */ /* 0x000fe200038c0000 */
[----:B------:R-:W4:Y:S01]  /*0050*/  LDCU.64 UR46, c[0x0][0x358] ;  /* 0x00006b00ff2e77ac */ /* 0x000f220008000a00 */
[----:B---3--:R-:W-:-:S04]  /*0060*/  UISETP.NE.U32.AND UP0, UPT, UR6, URZ, UPT ;  /* 0x000000ff0600728c */ /* 0x008fc8000bf05070 */
[----:B------:R-:W-:Y:S01]  /*0070*/  UISETP.NE.AND.EX UP0, UPT, UR7, URZ, UPT, UP0 ;  /* 0x000000ff0700728c */ /* 0x000fe2000bf05300 */
[----:B--2---:R-:W-:-:S05]  /*0080*/  SHF.R.U32.HI R92, RZ, 0x5, R101 ;  /* 0x00000005ff5c7819 */ /* 0x004fca0000011665 */
[----:B------:R-:W2:Y:S02]  /*0090*/  SHFL.IDX PT, R0, R92, RZ, 0x1f ;  /* 0x00001fff5c007589 */ /* 0x000ea400000e0000 */
[----:B--2---:R-:W-:Y:S01]  /*00a0*/  R2UR UR5, R0 ;  /* 0x00000000000572ca */ /* 0x004fe200000e0000 */
[----:B-1--4-:R-:W-:-:S14]  /*00b0*/  BRA.U UP0, `(.L_x_0) ;  /* 0x00000001002c7547 */ /* 0x012fdc000b800000 */
[----:B------:R-:W1:Y:S02]  /*00c0*/  LDCU.64 UR8, c[0x0][0x888] ;  /* 0x00011100ff0877ac */ /* 0x000e640008000a00 */
[----:B-1----:R-:W-:-:S04]  /*00d0*/  UISETP.NE.U32.AND UP0, UPT, UR8, URZ, UPT ;  /* 0x000000ff0800728c */ /* 0x002fc8000bf05070 */
[----:B------:R-:W-:-:S09]  /*00e0*/  UISETP.NE.AND.EX UP0, UPT, UR9, URZ, UPT, UP0 ;  /* 0x000000ff0900728c */ /* 0x000fd2000bf05300 */
[----:B------:R-:W-:Y:S05]  /*00f0*/  BRA.U !UP0, `(.L_x_1) ;  /* 0x0000000108107547 */ /* 0x000fea000b800000 */
[----:B------:R-:W1:Y:S02]  /*0100*/  LDC.64 R2, c[0x0][0x888] ;  /* 0x00022200ff027b82 */ /* 0x000e640000000a00 */
[----:B-1----:R1:W5:Y:S01]  /*0110*/  LDG.E R49, desc[UR46][R2.64] ;  /* 0x0000002e02317981 */ /* 0x002362000c1e1900 */
[----:B------:R-:W-:Y:S01]  /*0120*/  HFMA2 R88, -RZ, RZ, 0, 5.9604644775390625e-08 ;  /* 0x00000001ff587431 */ /* 0x000fe200000001ff */
[----:B------:R-:W-:Y:S05]  /*0130*/  BRA `(.L_x_0) ;  /* 0x00000000000c7947 */ /* 0x000fea0003800000 */
.L_x_1:
[----:B------:R-:W1:Y:S01]  /*0140*/  LDCU UR4, c[0x0][0x880] ;  /* 0x00011000ff0477ac */ /* 0x000e620008000800 */
[----:B------:R-:W-:Y:S01]  /*0150*/  HFMA2 R88, -RZ, RZ, 0, 5.9604644775390625e-08 ;  /* 0x00000001ff587431 */ /* 0x000fe200000001ff */
[----:B-1----:R-:W-:Y:S02]  /*0160*/  MOV R49, UR4 ;  /* 0x0000000400317c02 */ /* 0x002fe40008000f00 */
.L_x_0:
[----:B------:R-:W2:Y:S02]  /*0170*/  LDCU.64 UR8, c[0x0][0x8b0] ;  /* 0x00011600ff0877ac */ /* 0x000ea40008000a00 */
[----:B--2---:R-:W-:-:S04]  /*0180*/  UISETP.NE.U32.AND UP0, UPT, UR8, URZ, UPT ;  /* 0x000000ff0800728c */ /* 0x004fc8000bf05070 */
[----:B------:R-:W-:-:S09]  /*0190*/  UISETP.NE.AND.EX UP0, UPT, UR9, URZ, UPT, UP0 ;  /* 0x000000ff0900728c */ /* 0x000fd2000bf05300 */
[----:B------:R-:W-:Y:S05]  /*01a0*/  BRA.U UP0, `(.L_x_2) ;  /* 0x0000000100247547 */ /* 0x000fea000b800000 */
[----:B------:R-:W2:Y:S02]  /*01b0*/  LDCU.64 UR8, c[0x0][0x8a8] ;  /* 0x00011500ff0877ac */ /* 0x000ea40008000a00 */
[----:B--2---:R-:W-:-:S04]  /*01c0*/  UISETP.NE.U32.AND UP0, UPT, UR8, URZ, UPT ;  /* 0x000000ff0800728c */ /* 0x004fc8000bf05070 */
[----:B------:R-:W-:-:S09]  /*01d0*/  UISETP.NE.AND.EX UP0, UPT, UR9, URZ, UPT, UP0 ;  /* 0x000000ff0900728c */ /* 0x000fd2000bf05300 */
[----:B------:R-:W-:Y:S05]  /*01e0*/  BRA.U !UP0, `(.L_x_3) ;  /* 0x00000001080c7547 */ /* 0x000fea000b800000 */
[----:B-1----:R-:W1:Y:S02]  /*01f0*/  LDC.64 R2, c[0x0][0x8a8] ;  /* 0x00022a00ff027b82 */ /* 0x002e640000000a00 */
[----:B-1----:R2:W5:Y:S01]  /*0200*/  LDG.E R47, desc[UR46][R2.64] ;  /* 0x0000002e022f7981 */ /* 0x002562000c1e1900 */
[----:B------:R-:W-:Y:S05]  /*0210*/  BRA `(.L_x_2) ;  /* 0x0000000000087947 */ /* 0x000fea0003800000 */
.L_x_3:
[----:B------:R-:W2:Y:S02]  /*0220*/  LDCU UR4, c[0x0][0x8a0] ;  /* 0x00011400ff0477ac */ /* 0x000ea40008000800 */
[----:B--2---:R-:W-:Y:S02]  /*0230*/  MOV R47, UR4 ;  /* 0x00000004002f7c02 */ /* 0x004fe40008000f00 */
.L_x_2:
[----:B------:R-:W-:Y:S01]  /*0240*/  IMAD.U32 R0, RZ, RZ, UR5 ;  /* 0x00000005ff007e24 */ /* 0x000fe2000f8e00ff */
[----:B------:R-:W-:Y:S04]  /*0250*/  BSSY.RECONVERGENT B0, `(.L_x_4) ;  /* 0x000000c000007945 */ /* 0x000fe80003800200 */
[C---:B------:R-:W-:Y:S02]  /*0260*/  ISETP.NE.OR P1, PT, R0.reuse, 0x1, !P6 ;  /* 0x000000010000780c */ /* 0x040fe40007725670 */
[----:B------:R-:W-:-:S11]  /*0270*/  ISETP.NE.OR P0, PT, R0, 0x3, !P6 ;  /* 0x000000030000780c */ /* 0x000fd60007705670 */
[----:B------:R-:W-:Y:S05]  /*0280*/  @P1 BRA `(.L_x_5) ;  /* 0x0000000000201947 */ /* 0x000fea0003800000 */
[----:B------:R-:W3:Y:S02]  /*0290*/  LDCU.64 UR8, c[0x0][0x348] ;  /* 0x00006900ff0877ac */ /* 0x000ee40008000a00 */
[----:B---3--:R-:W-:Y:S02]  /*02a0*/  UIADD3 UR10, UP1, UPT, UR8, 0x80, URZ ;  /* 0x00000080080a7890 */ /* 0x008fe4000ff3e0ff */
[----:B------:R-:W-:Y:S02]  /*02b0*/  UIADD3 UR8, UP0, UPT, UR8, 0x180, URZ ;  /* 0x0000018008087890 */ /* 0x000fe4000ff1e0ff */
[----:B------:R-:W-:Y:S02]  /*02c0*/  UIADD3.X UR11, UPT, UPT, URZ, UR9, URZ, UP1, !UPT ;  /* 0x00000009ff0b7290 */ /* 0x000fe40008ffe4ff */
[----:B------:R-:W-:-:S07]  /*02d0*/  UIADD3.X UR9, UPT, UPT, URZ, UR9, URZ, UP0, !UPT ;  /* 0x00000009ff097290 */ /* 0x000fce00087fe4ff */
[----:B------:R3:W-:Y:S02]  /*02e0*/  UTMACCTL.PF [UR10] ;  /* 0x000000000a0079b9 */ /* 0x0007e40008040000 */
[----:B------:R3:W-:Y:S02]  /*02f0*/  UTMACCTL.PF [UR8] ;  /* 0x00000000080079b9 */ /* 0x0007e40008040000 */
[----:B---3--:R-:W-:Y:S01]  /*0300*/  NOP ;  /* 0x0000000000007918 */ /* 0x008fe20000000000 */
.L_x_5:
[----:B------:R-:W-:Y:S05]  /*0310*/  BSYNC.RECONVERGENT B0 ;  /* 0x0000000000007941 */ /* 0x000fea0003800200 */
.L_x_4:
[----:B------:R-:W-:Y:S04]  /*0320*/  BSSY.RECONVERGENT B0, `(.L_x_6) ;  /* 0x000000a000007945 */ /* 0x000fe80003800200 */
        /* <DEDUP_REMOVED lines=9> */
.L_x_7:
[----:B------:R-:W-:Y:S05]  /*03c0*/  BSYNC.RECONVERGENT B0 ;  /* 0x0000000000007941 */ /* 0x000fea0003800200 */
.L_x_6:
[----:B------:R-:W3:Y:S01]  /*03d0*/  LDCU.64 UR8, c[0x0][0x888] ;  /* 0x00011100ff0877ac */ /* 0x000ee20008000a00 */
[----:B------:R-:W-:Y:S02]  /*03e0*/  UISETP.EQ.U32.AND UP1, UPT, UR6, URZ, UPT ;  /* 0x000000ff0600728c */ /* 0x000fe4000bf22070 */
[----:B------:R-:W-:Y:S02]  /*03f0*/  UPLOP3.LUT UP4, UPT, UPT, UPT, UPT, 0x80, 0x8 ;  /* 0x000000000008789c */ /* 0x000fe40003f8f070 */
[----:B---3--:R-:W-:-:S04]  /*0400*/  UISETP.NE.U32.AND UP0, UPT, UR8, URZ, UPT ;  /* 0x000000ff0800728c */ /* 0x008fc8000bf05070 */
[----:B------:R-:W-:-:S04]  /*0410*/  UISETP.NE.AND.EX UP0, UPT, UR9, URZ, UPT, UP0 ;  /* 0x000000ff0900728c */ /* 0x000fc8000bf05300 */
[----:B------:R-:W-:-:S04]  /*0420*/  UISETP.EQ.OR.EX UP2, UPT, UR7, URZ, !UP0, UP1 ;  /* 0x000000ff0700728c */ /* 0x000fc8000c742710 */
[----:B------:R-:W-:-:S05]  /*0430*/  UP2UR UR50, UPR, URZ, 0x4 ;  /* 0x00000004ff327883 */ /* 0x000fca0008000000 */
[----:B------:R-:W-:Y:S07]  /*0440*/  BRA.U !UP2, `(.L_x_8) ;  /* 0x000000010a207547 */ /* 0x000fee000b800000 */
[----:B------:R-:W-:Y:S01]  /*0450*/  UISETP.NE.U32.AND UP1, UPT, UR6, URZ, UPT ;  /* 0x000000ff0600728c */ /* 0x000fe2000bf25070 */
[----:B-----5:R-:W-:Y:S01]  /*0460*/  FSETP.NEU.AND P0, PT, R49, RZ, PT ;  /* 0x000000ff3100720b */ /* 0x020fe20003f0d000 */
[----:B------:R-:W-:Y:S02]  /*0470*/  USEL UR4, URZ, 0xffffffff, UP0 ;  /* 0xffffffffff047887 */ /* 0x000fe40008000000 */
[----:B------:R-:W-:-:S10]  /*0480*/  UISETP.NE.AND.EX UP1, UPT, UR7, URZ, UPT, UP1 ;  /* 0x000000ff0700728c */ /* 0x000fd4000bf25310 */
[----:B------:R-:W-:Y:S01]  /*0490*/  VOTEU.ANY UP0, P0 ;  /* 0x0000000000ff7886 */ /* 0x000fe20000000100 */
[----:B------:R-:W-:-:S04]  /*04a0*/  @!UP1 USEL UR4, URZ, 0xffffffff, UP0 ;  /* 0xffffffffff049887 */ /* 0x000fc80008000000 */
[----:B------:R-:W-:-:S04]  /*04b0*/  ULOP3.LUT UR4, UR4, 0x1, URZ, 0xc0, !UPT ;  /* 0x0000000104047892 */ /* 0x000fc8000f8ec0ff */
[----:B------:R-:W-:-:S11]  /*04c0*/  UISETP.NE.U32.AND UP4, UPT, UR4, 0x1, UPT ;  /* 0x000000010400788c */ /* 0x000fd6000bf85070 */
.L_x_8:
[----:B-12---:R-:W1:Y:S01]  /*04d0*/  SHFL.IDX PT, R2, R92, RZ, 0x1f ;  /* 0x00001fff5c027589 */ /* 0x006e6200000e0000 */
[----:B------:R-:W-:-:S04]  /*04e0*/  UISETP.NE.AND UP0, UPT, UR5, 0x2, UPT ;  /* 0x000000020500788c */ /* 0x000fc8000bf05270 */
[----:B------:R-:W-:Y:S01]  /*04f0*/  USEL UR7, URZ, 0x1, UP0 ;  /* 0x00000001ff077887 */ /* 0x000fe20008000000 */
[----:B-1----:R-:W-:-:S13]  /*0500*/  ISETP.NE.AND P0, PT, R2, RZ, PT ;  /* 0x000000ff0200720c */ /* 0x002fda0003f05270 */
[----:B------:R-:W-:Y:S05]  /*0510*/  @P0 BRA `(.L_x_9) ;  /* 0x0000000000680947 */ /* 0x000fea0003800000 */
[----:B------:R-:W1:Y:S01]  /*0520*/  S2UR UR8, SR_CgaCtaId ;  /* 0x00000000000879c3 */ /* 0x000e620000008800 */
[----:B------:R-:W-:Y:S01]  /*0530*/  UMOV UR9, 0x400 ;  /* 0x0000040000097882 */ /* 0x000fe20000000000 */
[----:B------:R-:W-:Y:S01]  /*0540*/  UMOV UR6, 0x1 ;  /* 0x0000000100067882 */ /* 0x000fe20000000000 */
[----:B------:R-:W-:Y:S01]  /*0550*/  UMOV UR4, 0x8 ;  /* 0x0000000800047882 */ /* 0x000fe20000000000 */
[----:B------:R-:W-:-:S04]  /*0560*/  UIADD3 UR10, UPT, UPT, -UR6, 0x100000, URZ ;  /* 0x00100000060a7890 */ /* 0x000fc8000fffe1ff */
[----:B------:R-:W-:Y:S02]  /*0570*/  USHF.L.U32 UR11, UR10, 0xb, URZ ;  /* 0x0000000b0a0b7899 */ /* 0x000fe400080006ff */
[----:B------:R-:W-:Y:S02]  /*0580*/  USHF.L.U32 UR10, UR10, 0x1, URZ ;  /* 0x000000010a0a7899 */ /* 0x000fe400080006ff */
[----:B------:R-:W-:-:S04]  /*0590*/  UIADD3 UR12, UPT, UPT, -UR4, 0x100000, URZ ;  /* 0x00100000040c7890 */ /* 0x000fc8000fffe1ff */
[----:B------:R-:W-:Y:S02]  /*05a0*/  USHF.L.U32 UR13, UR12, 0xb, URZ ;  /* 0x0000000b0c0d7899 */ /* 0x000fe400080006ff */
[----:B------:R-:W-:Y:S01]  /*05b0*/  USHF.L.U32 UR12, UR12, 0x1, URZ ;  /* 0x000000010c0c7899 */ /* 0x000fe200080006ff */
[----:B------:R-:W-:Y:S01]  /*05c0*/  ELECT P0, URZ, PT ;  /* 0x0000000000ff782f */ /* 0x000fe20003800000 */
[----:B-1----:R-:W-:Y:S01]  /*05d0*/  ULEA UR8, UR8, UR9, 0x18 ;  /* 0x0000000908087291 */ /* 0x002fe2000f8ec0ff */
[----:B------:R-:W1:Y:S11]  /*05e0*/  FENCE.VIEW.ASYNC.S ;  /* 0x00000000000073c6 */ /* 0x000e760000000000 */
[----:B-1----:R1:W2:Y:S01]  /*05f0*/  SYNCS.EXCH.64 URZ, [UR8], UR10 ;  /* 0x0000000a08ff75b2 */ /* 0x0022a20008000100 */
[----:B------:R1:W3:Y:S01]  /*0600*/  SYNCS.EXCH.64 URZ, [UR8+0x30], UR12 ;  /* 0x0000300c08ff75b2 */ /* 0x0002e20008000100 */
[----:B------:R1:W4:Y:S01]  /*0610*/  SYNCS.EXCH.64 URZ, [UR8+0x8], UR10 ;  /* 0x0000080a08ff75b2 */ /* 0x0003220008000100 */
[----:B------:R1:W1:Y:S01]  /*0620*/  SYNCS.EXCH.64 URZ, [UR8+0x38], UR12 ;  /* 0x0000380c08ff75b2 */ /* 0x0002620008000100 */
        /* <DEDUP_REMOVED lines=8> */
[----:B------:R-:W-:Y:S01]  /*06b0*/  NOP ;  /* 0x0000000000007918 */ /* 0x000fe20000000000 */
.L_x_9:
[----:B------:R-:W2:Y:S01]  /*06c0*/  SHFL.IDX PT, R2, R92, RZ, 0x1f ;  /* 0x00001fff5c027589 */ /* 0x000ea200000e0000 */
[----:B------:R-:W-:Y:S01]  /*06d0*/  NOP ;  /* 0x0000000000007918 */ /* 0x000fe20000000000 */
[----:B--2---:R-:W-:-:S13]  /*06e0*/  ISETP.NE.AND P0, PT, R2, 0x1, PT ;  /* 0x000000010200780c */ /* 0x004fda0003f05270 */
[----:B------:R-:W-:Y:S05]  /*06f0*/  @P0 BRA `(.L_x_10) ;  /* 0x0000000000580947 */ /* 0x000fea0003800000 */
[----:B-1----:R-:W1:Y:S01]  /*0700*/  S2UR UR8, SR_CgaCtaId ;  /* 0x00000000000879c3 */ /* 0x002e620000008800 */
        /* <DEDUP_REMOVED lines=12> */
[----:B-1----:R2:W1:Y:S01]  /*07d0*/  SYNCS.EXCH.64 URZ, [UR8+0x60], UR10 ;  /* 0x0000600a08ff75b2 */ /* 0x0024620008000100 */
[----:B------:R2:W1:Y:S01]  /*07e0*/  SYNCS.EXCH.64 URZ, [UR8+0x80], UR12 ;  /* 0x0000800c08ff75b2 */ /* 0x0004620008000100 */
[----:B------:R2:W1:Y:S01]  /*07f0*/  SYNCS.EXCH.64 URZ, [UR8+0x68], UR10 ;  /* 0x0000680a08ff75b2 */ /* 0x0004620008000100 */
[----:B------:R2:W1:Y:S01]  /*0800*/  SYNCS.EXCH.64 URZ, [UR8+0x88], UR12 ;  /* 0x0000880c08ff75b2 */ /* 0x0004620008000100 */
[----:B------:R2:W1:Y:S01]  /*0810*/  SYNCS.EXCH.64 URZ, [UR8+0x70], UR10 ;  /* 0x0000700a08ff75b2 */ /* 0x0004620008000100 */
[----:B------:R2:W1:Y:S01]  /*0820*/  SYNCS.EXCH.64 URZ, [UR8+0x90], UR12 ;  /* 0x0000900c08ff75b2 */ /* 0x0004620008000100 */
[----:B------:R2:W1:Y:S01]  /*0830*/  SYNCS.EXCH.64 URZ, [UR8+0x78], UR10 ;  /* 0x0000780a08ff75b2 */ /* 0x0004620008000100 */
[----:B------:R2:W1:Y:S02]  /*0840*/  SYNCS.EXCH.64 URZ, [UR8+0x98], UR12 ;  /* 0x0000980c08ff75b2 */ /* 0x0004640008000100 */
[----:B--2---:R-:W-:Y:S01]  /*0850*/  NOP ;  /* 0x0000000000007918 */ /* 0x004fe20000000000 */
.L_x_10:
[----:B------:R-:W2:Y:S01]  /*0860*/  SHFL.IDX PT, R2, R92, RZ, 0x1f ;  /* 0x00001fff5c027589 */ /* 0x000ea200000e0000 */
[----:B------:R-:W-:Y:S01]  /*0870*/  NOP ;  /* 0x0000000000007918 */ /* 0x000fe20000000000 */
[----:B--2---:R-:W-:-:S13]  /*0880*/  ISETP.NE.AND P0, PT, R2, 0x3, PT ;  /* 0x000000030200780c */ /* 0x004fda0003f05270 */
[----:B------:R-:W-:Y:S05]  /*0890*/  @P0 BRA `(.L_x_11) ;  /* 0x0000000000300947 */ /* 0x000fea0003800000 */
[----:B------:R-:W2:Y:S01]  /*08a0*/  S2UR UR6, SR_CgaCtaId ;  /* 0x00000000000679c3 */ /* 0x000ea20000008800 */
[----:B-1----:R-:W-:Y:S01]  /*08b0*/  UMOV UR8, 0x400 ;  /* 0x0000040000087882 */ /* 0x002fe20000000000 */
[----:B------:R-:W-:Y:S01]  /*08c0*/  UMOV UR4, 0x20 ;  /* 0x0000002000047882 */ /* 0x000fe20000000000 */
[----:B------:R-:W-:Y:S01]  /*08d0*/  ELECT P0, URZ, PT ;  /* 0x0000000000ff782f */ /* 0x000fe20003800000 */
[----:B--2---:R-:W-:Y:S02]  /*08e0*/  ULEA UR6, UR6, UR8, 0x18 ;  /* 0x0000000806067291 */ /* 0x004fe4000f8ec0ff */
[----:B------:R-:W-:-:S04]  /*08f0*/  UIADD3 UR8, UPT, UPT, -UR4, 0x100000, URZ ;  /* 0x0010000004087890 */ /* 0x000fc8000fffe1ff */
[----:B------:R-:W-:Y:S02]  /*0900*/  USHF.L.U32 UR9, UR8, 0xb, URZ ;  /* 0x0000000b08097899 */ /* 0x000fe400080006ff */
[----:B------:R-:W-:Y:S01]  /*0910*/  USHF.L.U32 UR8, UR8, 0x1, URZ ;  /* 0x0000000108087899 */ /* 0x000fe200080006ff */
[----:B------:R-:W1:Y:S11]  /*0920*/  FENCE.VIEW.ASYNC.S ;  /* 0x00000000000073c6 */ /* 0x000e760000000000 */
[----:B-1----:R2:W1:Y:S01]  /*0930*/  SYNCS.EXCH.64 URZ, [UR6+0xa0], UR8 ;  /* 0x0000a00806ff75b2 */ /* 0x0024620008000100 */
[----:B------:R2:W1:Y:S02]  /*0940*/  SYNCS.EXCH.64 URZ, [UR6+0xa8], UR8 ;  /* 0x0000a80806ff75b2 */ /* 0x0004640008000100 */
[----:B--2---:R-:W-:Y:S01]  /*0950*/  NOP ;  /* 0x0000000000007918 */ /* 0x004fe20000000000 */
.L_x_11:
[----:B------:R-:W2:Y:S01]  /*0960*/  SHFL.IDX PT, R2, R92, RZ, 0x1f ;  /* 0x00001fff5c027589 */ /* 0x000ea200000e0000 */
[----:B------:R-:W-:Y:S01]  /*0970*/  NOP ;  /* 0x0000000000007918 */ /* 0x000fe20000000000 */
[----:B--2---:R-:W-:-:S13]  /*0980*/  ISETP.NE.AND P0, PT, R2, 0x4, PT ;  /* 0x000000040200780c */ /* 0x004fda0003f05270 */
[----:B------:R-:W-:Y:S05]  /*0990*/  @P0 BRA `(.L_x_12) ;  /* 0x00000000004c0947 */ /* 0x000fea0003800000 */
[----:B------:R-:W2:Y:S01]  /*09a0*/  S2UR UR6, SR_CgaCtaId ;  /* 0x00000000000679c3 */ /* 0x000ea20000008800 */
[----:B------:R-:W-:Y:S01]  /*09b0*/  UMOV UR9, 0x720 ;  /* 0x0000072000097882 */ /* 0x000fe20000000000 */
[----:B-1----:R-:W-:Y:S01]  /*09c0*/  UMOV UR8, 0x400 ;  /* 0x0000040000087882 */ /* 0x002fe20000000000 */
[----:B------:R-:W-:Y:S01]  /*09d0*/  USEL UR9, UR9, 0x620, UP4 ;  /* 0x0000062009097887 */ /* 0x000fe2000a000000 */
[----:B------:R-:W-:Y:S01]  /*09e0*/  UMOV UR4, 0x1 ;  /* 0x0000000100047882 */ /* 0x000fe20000000000 */
[----:B------:R-:W-:Y:S01]  /*09f0*/  ELECT P0, URZ, PT ;  /* 0x0000000000ff782f */ /* 0x000fe20003800000 */
[----:B------:R-:W-:-:S04]  /*0a00*/  UIADD3 UR10, UPT, UPT, -UR4, 0x100000, URZ ;  /* 0x00100000040a7890 */ /* 0x000fc8000fffe1ff */
[----:B------:R-:W-:Y:S02]  /*0a10*/  USHF.L.U32 UR11, UR10, 0xb, URZ ;  /* 0x0000000b0a0b7899 */ /* 0x000fe400080006ff */
[----:B------:R-:W-:Y:S02]  /*0a20*/  USHF.L.U32 UR10, UR10, 0x1, URZ ;  /* 0x000000010a0a7899 */ /* 0x000fe400080006ff */
[----:B--2---:R-:W-:Y:S02]  /*0a30*/  ULEA UR6, UR6, UR8, 0x18 ;  /* 0x0000000806067291 */ /* 0x004fe4000f8ec0ff */
[----:B------:R-:W-:-:S04]  /*0a40*/  UIADD3 UR8, UPT, UPT, -UR9, 0x100000, URZ ;  /* 0x0010000009087890 */ /* 0x000fc8000fffe1ff */
[----:B------:R-:W-:Y:S02]  /*0a50*/  USHF.L.U32 UR9, UR8, 0xb, URZ ;  /* 0x0000000b08097899 */ /* 0x000fe400080006ff */
[----:B------:R-:W-:Y:S01]  /*0a60*/  USHF.L.U32 UR8, UR8, 0x1, URZ ;  /* 0x0000000108087899 */ /* 0x000fe200080006ff */
[----:B------:R-:W1:Y:S03]  /*0a70*/  FENCE.VIEW.ASYNC.S ;  /* 0x00000000000073c6 */ /* 0x000e660000000000 */
[----:B-1----:R2:W1:Y:S08]  /*0a80*/  SYNCS.EXCH.64 URZ, [UR6+0xb0], UR10 ;  /* 0x0000b00a06ff75b2 */ /* 0x0024700008000100 */
[----:B------:R2:W1:Y:S01]  /*0a90*/  SYNCS.EXCH.64 URZ, [UR6+0xc0], UR8 ;  /* 0x0000c00806ff75b2 */ /* 0x0004620008000100 */
[----:B------:R2:W1:Y:S01]  /*0aa0*/  SYNCS.EXCH.64 URZ, [UR6+0xb8], UR10 ;  /* 0x0000b80a06ff75b2 */ /* 0x0004620008000100 */
[----:B------:R2:W1:Y:S02]  /*0ab0*/  SYNCS.EXCH.64 URZ, [UR6+0xc8], UR8 ;  /* 0x0000c80806ff75b2 */ /* 0x0004640008000100 */
[----:B--2---:R-:W-:Y:S01]  /*0ac0*/  NOP ;  /* 0x0000000000007918 */ /* 0x004fe20000000000 */
.L_x_12:
        /* <DEDUP_REMOVED lines=26> */
.L_x_13:
[----:B------:R-:W2:Y:S01]  /*0c70*/  SHFL.IDX PT, R2, R92, RZ, 0x1f ;  /* 0x00001fff5c027589 */ /* 0x000ea200000e0000 */
[----:B------:R-:W1:Y:S01]  /*0c80*/  S2UR UR37, SR_CgaCtaId ;  /* 0x00000000002579c3 */ /* 0x000e620000008800 */
[----:B------:R-:W-:Y:S01]  /*0c90*/  NOP ;  /* 0x0000000000007918 */ /* 0x000fe20000000000 */
[----:B--2---:R-:W-:-:S13]  /*0ca0*/  ISETP.NE.AND P0, PT, R2, 0x3, PT ;  /* 0x000000030200780c */ /* 0x004fda0003f05270 */
[----:B-1----:R-:W-:Y:S05]  /*0cb0*/  @P0 BRA `(.L_x_14) ;  /* 0x0000000000340947 */ /* 0x002fea0003800000 */
[----:B------:R-:W-:Y:S01]  /*0cc0*/  UMOV UR6, 0x400 ;  /* 0x0000040000067882 */ /* 0x000fe20000000000 */
[----:B------:R-:W-:Y:S01]  /*0cd0*/  UMOV UR4, 0x20 ;  /* 0x0000002000047882 */ /* 0x000fe20000000000 */
[----:B------:R-:W-:Y:S02]  /*0ce0*/  ULEA UR6, UR37, UR6, 0x18 ;  /* 0x0000000625067291 */ /* 0x000fe4000f8ec0ff */
[----:B------:R-:W-:-:S04]  /*0cf0*/  UIADD3 UR8, UPT, UPT, -UR4, 0x100000, URZ ;  /* 0x0010000004087890 */ /* 0x000fc8000fffe1ff */
[----:B------:R-:W-:Y:S02]  /*0d00*/  USHF.L.U32 UR9, UR8, 0xb, URZ ;  /* 0x0000000b08097899 */ /* 0x000fe400080006ff */
[----:B------:R-:W-:Y:S01]  /*0d10*/  USHF.L.U32 UR8, UR8, 0x1, URZ ;  /* 0x0000000108087899 */ /* 0x000fe200080006ff */
[----:B------:R-:W-:Y:S01]  /*0d20*/  ELECT P0, URZ, PT ;  /* 0x0000000000ff782f */ /* 0x000fe20003800000 */
[----:B------:R-:W1:Y:S10]  /*0d30*/  FENCE.VIEW.ASYNC.S ;  /* 0x00000000000073c6 */ /* 0x000e740000000000 */
[----:B-1----:R1:W2:Y:S01]  /*0d40*/  SYNCS.EXCH.64 URZ, [UR6+0x110], UR8 ;  /* 0x0001100806ff75b2 */ /* 0x0022a20008000100 */
[----:B------:R1:W1:Y:S01]  /*0d50*/  SYNCS.EXCH.64 URZ, [UR6+0x120], UR8 ;  /* 0x0001200806ff75b2 */ /* 0x0002620008000100 */
[----:B------:R1:W1:Y:S01]  /*0d60*/  SYNCS.EXCH.64 URZ, [UR6+0x118], UR8 ;  /* 0x0001180806ff75b2 */ /* 0x0002620008000100 */
[----:B------:R1:W1:Y:S01]  /*0d70*/  SYNCS.EXCH.64 URZ, [UR6+0x128], UR8 ;  /* 0x0001280806ff75b2 */ /* 0x0002620008000100 */
[----:B------:R-:W-:Y:S01]  /*0d80*/  NOP ;  /* 0x0000000000007918 */ /* 0x000fe20000000000 */
.L_x_14:
[----:B------:R-:W3:Y:S01]  /*0d90*/  LDCU UR4, c[0x0][0x36c] ;  /* 0x00006d80ff0477ac */ /* 0x000ee20008000800 */
[----:B------:R-:W-:Y:S01]  /*0da0*/  ISETP.NE.OR P6, PT, R0, 0x2, !P6 ;  /* 0x000000020000780c */ /* 0x000fe200077c5670 */
[----:B------:R-:W-:Y:S01]  /*0db0*/  NOP ;  /* 0x0000000000007918 */ /* 0x000fe20000000000 */
[----:B------:R-:W-:Y:S01]  /*0dc0*/  LOP3.LUT R9, R101, 0x1f, RZ, 0xc0, !PT ;  /* 0x0000001f65097812 */ /* 0x000fe200078ec0ff */
[----:B------:R-:W-:Y:S02]  /*0dd0*/  UISETP.NE.AND UP3, UPT, UR5, URZ, UPT ;  /* 0x000000ff0500728c */ /* 0x000fe4000bf65270 */
[----:B---3--:R-:W-:-:S09]  /*0de0*/  UISETP.EQ.U32.AND UP0, UPT, UR4, 0x1, UPT ;  /* 0x000000010400788c */ /* 0x008fd2000bf02070 */
[----:B------:R-:W-:Y:S05]  /*0df0*/  BRA.U !UP0, `(.L_x_15) ;  /* 0x0000000108087547 */ /* 0x000fea000b800000 */
[----:B-12-4-:R-:W-:Y:S01]  /*0e00*/  UCGABAR_ARV ;  /* 0x00000000000079c7 */ /* 0x016fe20008000000 */
[----:B------:R-:W-:Y:S05]  /*0e10*/  BRA `(.L_x_16) ;  /* 0x0000000000047947 */ /* 0x000fea0003800000 */
.L_x_15:
[----:B-12-4-:R-:W-:Y:S01]  /*0e20*/  NOP ;  /* 0x0000000000007918 */ /* 0x016fe20000000000 */
.L_x_16:
[----:B------:R-:W1:Y:S01]  /*0e30*/  S2UR UR8, SR_CTAID.Y ;  /* 0x00000000000879c3 */ /* 0x000e620000002600 */
[----:B------:R-:W-:-:S05]  /*0e40*/  CS2R.32 R87, SR_CgaSize ;  /* 0x0000000000577805 */ /* 0x000fca0000008a00 */
[----:B------:R-:W-:-:S05]  /*0e50*/  IMAD R87, R87, -0xa0, RZ ;  /* 0xffffff6057577824 */ /* 0x000fca00078e02ff */
[----:B------:R-:W-:-:S14]  /*0e60*/  R2UR UR4, R87 ;  /* 0x00000000570472ca */ /* 0x000fdc00000e0000 */
[----:B------:R-:W2:Y:S01]  /*0e70*/  LDCU UR4, c[0x0][UR4+0x2b4] ;  /* 0x00005680040477ac */ /* 0x000ea20008000800 */
[----:B------:R-:W-:-:S05]  /*0e80*/  CS2R.32 R87, SR_CgaSize ;  /* 0x0000000000577805 */ /* 0x000fca0000008a00 */
[----:B------:R-:W-:-:S05]  /*0e90*/  IMAD R87, R87, -0xa0, RZ ;  /* 0xffffff6057577824 */ /* 0x000fca00078e02ff */
[----:B------:R-:W-:-:S14]  /*0ea0*/  R2UR UR6, R87 ;  /* 0x00000000570672ca */ /* 0x000fdc00000e0000 */
[----:B------:R-:W3:Y:S01]  /*0eb0*/  LDCU UR6, c[0x0][UR6+0x2b0] ;  /* 0x00005600060677ac */ /* 0x000ee20008000800 */
[----:B------:R-:W4:Y:S01]  /*0ec0*/  S2UR UR9, SR_CTAID.X ;  /* 0x00000000000979c3 */ /* 0x000f220000002500 */
[----:B------:R-:W-:Y:S01]  /*0ed0*/  UISETP.NE.AND UP1, UPT, UR5, 0x2, UPT ;  /* 0x000000020500788c */ /* 0x000fe2000bf25270 */
[----:B------:R-:W-:-:S05]  /*0ee0*/  CS2R.32 R0, SR_CgaSize ;  /* 0x0000000000007805 */ /* 0x000fca0000008a00 */
[----:B------:R-:W-:-:S06]  /*0ef0*/  IMAD R0, R0, -0xa0, RZ ;  /* 0xffffff6000007824 */ /* 0x000fcc00078e02ff */
[----:B------:R-:W3:Y:S01]  /*0f00*/  LDC R0, c[0x0][R0+0x2a4] ;  /* 0x0000a90000007b82 */ /* 0x000ee20000000800 */
[----:B-1----:R-:W-:-:S07]  /*0f10*/  I2FP.F32.U32 R86, UR8 ;  /* 0x0000000800567c45 */ /* 0x002fce0008201000 */
[----:B------:R-:W1:Y:S01]  /*0f20*/  LDC R11, c[0x0][0xb24] ;  /* 0x0002c900ff0b7b82 */ /* 0x000e620000000800 */
[----:B------:R-:W-:Y:S01]  /*0f30*/  MOV R20, UR8 ;  /* 0x0000000800147c02 */ /* 0x000fe20008000f00 */
[----:B--2---:R-:W-:Y:S01]  /*0f40*/  FMUL R86, R86, UR4 ;  /* 0x0000000456567c20 */ /* 0x004fe20008400000 */
[----:B------:R-:W-:Y:S01]  /*0f50*/  USHF.L.U32 UR4, UR37, 0x9, URZ ;  /* 0x0000000925047899 */ /* 0x000fe200080006ff */
[----:B----4-:R-:W-:Y:S02]  /*0f60*/  I2FP.F32.U32 R87, UR9 ;  /* 0x0000000900577c45 */ /* 0x010fe40008201000 */
[----:B------:R-:W-:-:S05]  /*0f70*/  CS2R.32 R2, SR_CgaSize ;  /* 0x0000000000027805 */ /* 0x000fca0000008a00 */
[----:B------:R-:W-:-:S06]  /*0f80*/  IMAD R2, R2, -0xa0, RZ ;  /* 0xffffff6002027824 */ /* 0x000fcc00078e02ff */
[----:B------:R-:W2:Y:S01]  /*0f90*/  LDC R2, c[0x0][R2+0x2a0] ;  /* 0x0000a80002027b82 */ /* 0x000ea20000000800 */
[----:B------:R-:W-:Y:S01]  /*0fa0*/  MOV R21, UR9 ;  /* 0x0000000900157c02 */ /* 0x000fe20008000f00 */
[----:B------:R-:W4:Y:S01]  /*0fb0*/  F2I.U32.TRUNC.NTZ R86, R86 ;  /* 0x0000005600567305 */ /* 0x000f22000020f000 */
[----:B------:R-:W-:Y:S01]  /*0fc0*/  ULOP3.LUT UR4, UR4, 0xe00, URZ, 0xc0, !UPT ;  /* 0x00000e0004047892 */ /* 0x000fe2000f8ec0ff */
[----:B---3--:R-:W-:Y:S01]  /*0fd0*/  FMUL R87, R87, UR6 ;  /* 0x0000000657577c20 */ /* 0x008fe20008400000 */
[----:B------:R-:W3:Y:S03]  /*0fe0*/  LDCU UR6, c[0x0][0xb30] ;  /* 0x00016600ff0677ac */ /* 0x000ee60008000800 */
[----:B------:R-:W2:Y:S02]  /*0ff0*/  LDC R40, c[0x0][0xb24] ;  /* 0x0002c900ff287b82 */ /* 0x000ea40000000800 */
[----:B------:R-:W3:Y:S06]  /*1000*/  F2I.U32.TRUNC.NTZ R87, R87 ;  /* 0x0000005700577305 */ /* 0x000eec000020f000 */
[----:B------:R-:W2:Y:S01]  /*1010*/  S2UR UR36, SR_CTAID.Z ;  /* 0x00000000002479c3 */ /* 0x000ea20000002700 */
[----:B----4-:R-:W-:Y:S01]  /*1020*/  IMAD.MOV R86, RZ, RZ, -R86 ;  /* 0x000000ffff567224 */ /* 0x010fe200078e0a56 */
[----:B-1----:R-:W-:-:S03]  /*1030*/  ISETP.GE.AND P0, PT, R11, 0x1, PT ;  /* 0x000000010b00780c */ /* 0x002fc60003f06270 */
[----:B------:R-:W-:Y:S01]  /*1040*/  IMAD R86, R0, R86, UR8 ;  /* 0x0000000800567e24 */ /* 0x000fe2000f8e0256 */
[----:B------:R-:W-:Y:S01]  /*1050*/  PRMT R0, RZ, 0x7610, R0 ;  /* 0x00007610ff007816 */ /* 0x000fe20000000000 */
[----:B---3--:R-:W-:Y:S01]  /*1060*/  UISETP.NE.AND UP2, UPT, UR6, 0x1, UPT ;  /* 0x000000010600788c */ /* 0x008fe2000bf45270 */
[----:B------:R-:W-:-:S04]  /*1070*/  IMAD.MOV R87, RZ, RZ, -R87 ;  /* 0x000000ffff577224 */ /* 0x000fc800078e0a57 */
[----:B--2---:R-:W-:Y:S01]  /*1080*/  IMAD R87, R2, R87, UR9 ;  /* 0x0000000902577e24 */ /* 0x004fe2000f8e0257 */
[----:B------:R-:W-:Y:S06]  /*1090*/  BRA.U UP3, `(.L_x_17) ;  /* 0x0000000103747547 */ /* 0x000fec000b800000 */
[C---:B------:R-:W-:Y:S02]  /*10a0*/  ISETP.NE.AND P3, PT, R86.reuse, 0x2, PT ;  /* 0x000000025600780c */ /* 0x040fe40003f65270 */
[C---:B------:R-:W-:Y:S02]  /*10b0*/  ISETP.NE.AND P1, PT, R86.reuse, RZ, PT ;  /* 0x000000ff5600720c */ /* 0x040fe40003f25270 */
[----:B------:R-:W-:Y:S02]  /*10c0*/  ISETP.NE.AND P4, PT, R86, 0x1, PT ;  /* 0x000000015600780c */ /* 0x000fe40003f85270 */
[----:B------:R-:W-:Y:S02]  /*10d0*/  SEL R5, RZ, 0x4, P3 ;  /* 0x00000004ff057807 */ /* 0x000fe40001800000 */
[C---:B------:R-:W-:Y:S02]  /*10e0*/  ISETP.EQ.OR P3, PT, R87.reuse, RZ, !P1 ;  /* 0x000000ff5700720c */ /* 0x040fe40004f62670 */
[----:B------:R-:W-:-:S02]  /*10f0*/  ISETP.NE.AND P5, PT, R87, RZ, PT ;  /* 0x000000ff5700720c */ /* 0x000fc40003fa5270 */
[C---:B------:R-:W-:Y:S02]  /*1100*/  ISETP.NE.AND P2, PT, R86.reuse, 0x3, PT ;  /* 0x000000035600780c */ /* 0x040fe40003f45270 */
[----:B------:R-:W-:Y:S02]  /*1110*/  SEL R0, RZ, 0x2, P4 ;  /* 0x00000002ff007807 */ /* 0x000fe40002000000 */
[----:B------:R-:W-:Y:S02]  /*1120*/  ISETP.NE.AND P1, PT, R86, 0x4, PT ;  /* 0x000000045600780c */ /* 0x000fe40003f25270 */
[----:B------:R-:W-:Y:S02]  /*1130*/  SEL R0, R0, 0x2, P5 ;  /* 0x0000000200007807 */ /* 0x000fe40002800000 */
[----:B------:R-:W-:Y:S02]  /*1140*/  SEL R5, R5, 0x4, P5 ;  /* 0x0000000405057807 */ /* 0x000fe40002800000 */
[----:B------:R-:W-:-:S02]  /*1150*/  SEL R2, RZ, 0x1, !P3 ;  /* 0x00000001ff027807 */ /* 0x000fc40005800000 */
[----:B------:R-:W-:Y:S02]  /*1160*/  SEL R4, RZ, 0x8, P2 ;  /* 0x00000008ff047807 */ /* 0x000fe40001000000 */
[----:B------:R-:W-:Y:S02]  /*1170*/  SEL R3, RZ, 0x10, P1 ;  /* 0x00000010ff037807 */ /* 0x000fe40000800000 */
[C---:B------:R-:W-:Y:S02]  /*1180*/  ISETP.NE.AND P3, PT, R86.reuse, 0x5, PT ;  /* 0x000000055600780c */ /* 0x040fe40003f65270 */
[----:B------:R-:W-:Y:S02]  /*1190*/  ISETP.NE.AND P2, PT, R86, 0x6, PT ;  /* 0x000000065600780c */ /* 0x000fe40003f45270 */
[----:B------:R-:W-:Y:S02]  /*11a0*/  IADD3 R5, PT, PT, R5, R0, R2 ;  /* 0x0000000005057210 */ /* 0x000fe40007ffe002 */
[----:B------:R-:W-:-:S02]  /*11b0*/  SEL R4, R4, 0x8, P5 ;  /* 0x0000000804047807 */ /* 0x000fc40002800000 */
[----:B------:R-:W-:Y:S02]  /*11c0*/  SEL R3, R3, 0x10, P5 ;  /* 0x0000001003037807 */ /* 0x000fe40002800000 */
[----:B------:R-:W-:Y:S02]  /*11d0*/  ISETP.NE.AND P1, PT, R86, 0x7, PT ;  /* 0x000000075600780c */ /* 0x000fe40003f25270 */
[----:B------:R-:W-:Y:S02]  /*11e0*/  SEL R2, RZ, 0x20, P3 ;  /* 0x00000020ff027807 */ /* 0x000fe40001800000 */
[----:B------:R-:W-:Y:S02]  /*11f0*/  SEL R0, RZ, 0x40, P2 ;  /* 0x00000040ff007807 */ /* 0x000fe40001000000 */
[----:B------:R-:W-:Y:S02]  /*1200*/  IADD3 R4, PT, PT, R3, R4, R5 ;  /* 0x0000000403047210 */ /* 0x000fe40007ffe005 */
[----:B------:R-:W-:-:S02]  /*1210*/  SEL R3, RZ, 0x80, P1 ;  /* 0x00000080ff037807 */ /* 0x000fc40000800000 */
[----:B------:R-:W-:Y:S02]  /*1220*/  SEL R2, R2, 0x20, P5 ;  /* 0x0000002002027807 */ /* 0x000fe40002800000 */
[----:B------:R-:W-:Y:S02]  /*1230*/  SEL R0, R0, 0x40, P5 ;  /* 0x0000004000007807 */ /* 0x000fe40002800000 */
[----:B------:R-:W-:Y:S02]  /*1240*/  SEL R3, R3, 0x80, P5 ;  /* 0x0000008003037807 */ /* 0x000fe40002800000 */
[----:B------:R-:W-:-:S05]  /*1250*/  IADD3 R0, PT, PT, R0, R2, R4 ;  /* 0x0000000200007210 */ /* 0x000fca0007ffe004 */
[----:B------:R-:W-:Y:S02]  /*1260*/  IMAD.IADD R0, R0, 0x1, R3 ;  /* 0x0000000100007824 */ /* 0x000fe400078e0203 */
.L_x_17:
[----:B------:R-:W-:Y:S05]  /*1270*/  @!P0 BRA `(.L_x_18) ;  /* 0x0000000000b88947 */ /* 0x000fea0003800000 */
[----:B------:R-:W1:Y:S01]  /*1280*/  LDC.64 R4, c[0x0][0xb18] ;  /* 0x0002c600ff047b82 */ /* 0x000e620000000a00 */
[----:B------:R-:W-:-:S07]  /*1290*/  ISETP.NE.AND P0, PT, R11, 0x1, PT ;  /* 0x000000010b00780c */ /* 0x000fce0003f05270 */
[----:B------:R-:W2:Y:S08]  /*12a0*/  LDC R10, c[0x0][0xb0c] ;  /* 0x0002c300ff0a7b82 */ /* 0x000eb00000000800 */
[----:B------:R-:W3:Y:S08]  /*12b0*/  LDC R13, c[0x0][0x370] ;  /* 0x0000dc00ff0d7b82 */ /* 0x000ef00000000800 */
[----:B------:R-:W4:Y:S01]  /*12c0*/  LDC R12, c[0x0][0x374] ;  /* 0x0000dd00ff0c7b82 */ /* 0x000f220000000800 */
[----:B-1----:R-:W-:-:S07]  /*12d0*/  ISETP.NE.AND P1, PT, R4, 0x1, PT ;  /* 0x000000010400780c */ /* 0x002fce0003f25270 */
[----:B------:R-:W3:Y:S01]  /*12e0*/  LDC.64 R6, c[0x0][0xb10] ;  /* 0x0002c400ff067b82 */ /* 0x000ee20000000a00 */
[----:B--2---:R-:W-:-:S07]  /*12f0*/  ISETP.NE.AND P2, PT, R10, 0x1, PT ;  /* 0x000000010a00780c */ /* 0x004fce0003f45270 */
[----:B------:R-:W1:Y:S08]  /*1300*/  LDC R8, c[0x0][0xb20] ;  /* 0x0002c800ff087b82 */ /* 0x000e700000000800 */
[----:B------:R-:W2:Y:S01]  /*1310*/  LDC.64 R2, c[0x0][0xb28] ;  /* 0x0002ca00ff027b82 */ /* 0x000ea20000000a00 */
[----:B----4-:R-:W-:-:S04]  /*1320*/  IMAD.HI.U32 R14, R12, R5, RZ ;  /* 0x000000050c0e7227 */ /* 0x010fc800078e00ff */
[----:B------:R-:W-:-:S04]  /*1330*/  IMAD.HI.U32 R5, R20, R5, RZ ;  /* 0x0000000514057227 */ /* 0x000fc800078e00ff */
[----:B---3--:R-:W-:-:S05]  /*1340*/  IMAD.HI.U32 R15, R13, R6, RZ ;  /* 0x000000060d0f7227 */ /* 0x008fca00078e00ff */
[-C--:B------:R-:W-:Y:S01]  /*1350*/  @P2 SHF.R.U32.HI R13, RZ, R7.reuse, R15 ;  /* 0x00000007ff0d2219 */ /* 0x080fe2000001160f */
[C---:B------:R-:W-:Y:S01]  /*1360*/  IMAD.HI.U32 R15, R21.reuse, R6, RZ ;  /* 0x00000006150f7227 */ /* 0x040fe200078e00ff */
[-C--:B-1----:R-:W-:Y:S02]  /*1370*/  @P1 SHF.R.U32.HI R12, RZ, R8.reuse, R14 ;  /* 0x00000008ff0c1219 */ /* 0x082fe4000001160e */
[----:B------:R-:W-:Y:S02]  /*1380*/  SHF.R.U32.HI R5, RZ, R8, R5 ;  /* 0x00000008ff057219 */ /* 0x000fe40000011605 */
[----:B------:R-:W-:Y:S02]  /*1390*/  SHF.R.U32.HI R15, RZ, R7, R15 ;  /* 0x00000007ff0f7219 */ /* 0x000fe4000001160f */
[----:B------:R-:W-:Y:S01]  /*13a0*/  SEL R5, R20, R5, !P1 ;  /* 0x0000000514057207 */ /* 0x000fe20004800000 */
[----:B--2---:R-:W-:Y:S01]  /*13b0*/  IMAD.HI.U32 R14, R12, R2, RZ ;  /* 0x000000020c0e7227 */ /* 0x004fe200078e00ff */
[----:B------:R-:W-:-:S03]  /*13c0*/  SEL R15, R21, R15, !P2 ;  /* 0x0000000f150f7207 */ /* 0x000fc60005000000 */
[----:B------:R-:W-:Y:S01]  /*13d0*/  IMAD.HI.U32 R6, R13, R2, RZ ;  /* 0x000000020d067227 */ /* 0x000fe200078e00ff */
[----:B------:R-:W-:-:S04]  /*13e0*/  @P0 SHF.R.U32.HI R12, RZ, R3, R14 ;  /* 0x00000003ff0c0219 */ /* 0x000fc8000001160e */
[----:B------:R-:W-:Y:S01]  /*13f0*/  @P0 SHF.R.U32.HI R13, RZ, R3, R6 ;  /* 0x00000003ff0d0219 */ /* 0x000fe20000011606 */
[----:B------:R-:W-:-:S04]  /*1400*/  IMAD R12, R12, R11, RZ ;  /* 0x0000000b0c0c7224 */ /* 0x000fc800078e02ff */
[----:B------:R-:W-:Y:S01]  /*1410*/  IMAD R6, R13, R11, RZ ;  /* 0x0000000b0d067224 */ /* 0x000fe200078e02ff */
[----:B------:R-:W-:-:S04]  /*1420*/  ISETP.GE.AND P1, PT, R5, R12, PT ;  /* 0x0000000c0500720c */ /* 0x000fc80003f26270 */
[----:B------:R-:W-:Y:S01]  /*1430*/  ISETP.GE.OR P1, PT, R15, R6, P1 ;  /* 0x000000060f00720c */ /* 0x000fe20000f26670 */
[----:B------:R-:W-:-:S05]  /*1440*/  IMAD.HI.U32 R6, R5, R2, RZ ;  /* 0x0000000205067227 */ /* 0x000fca00078e00ff */
[----:B------:R-:W-:-:S04]  /*1450*/  SHF.R.U32.HI R6, RZ, R3, R6 ;  /* 0x00000003ff067219 */ /* 0x000fc80000011606 */
[----:B------:R-:W-:-:S03]  /*1460*/  SEL R6, R5, R6, !P0 ;  /* 0x0000000605067207 */ /* 0x000fc60004000000 */
[----:B------:R-:W-:Y:S01]  /*1470*/  @!P1 IMAD.HI.U32 R7, R15, R2, RZ ;  /* 0x000000020f079227 */ /* 0x000fe200078e00ff */
[----:B------:R-:W-:-:S04]  /*1480*/  IADD3 R2, PT, PT, -R6, RZ, RZ ;  /* 0x000000ff06027210 */ /* 0x000fc80007ffe1ff */
[----:B------:R-:W-:Y:S01]  /*1490*/  @!P1 SHF.R.U32.HI R3, RZ, R3, R7 ;  /* 0x00000003ff039219 */ /* 0x000fe20000011607 */
[----:B------:R-:W-:Y:S01]  /*14a0*/  IMAD R2, R11, R2, R5 ;  /* 0x000000020b027224 */ /* 0x000fe200078e0205 */
[----:B------:R-:W-:Y:S02]  /*14b0*/  IADD3 R7, PT, PT, -R5, RZ, RZ ;  /* 0x000000ff05077210 */ /* 0x000fe40007ffe1ff */
[----:B------:R-:W-:-:S03]  /*14c0*/  @!P1 SEL R3, R15, R3, !P0 ;  /* 0x000000030f039207 */ /* 0x000fc60004000000 */
[----:B------:R-:W-:Y:S02]  /*14d0*/  IMAD R7, R4, R7, R20 ;  /* 0x0000000704077224 */ /* 0x000fe400078e0214 */
[--C-:B------:R-:W-:Y:S02]  /*14e0*/  @!P1 IMAD.IADD R6, R6, 0x1, -R3.reuse ;  /* 0x0000000106069824 */ /* 0x100fe400078e0a03 */
[----:B------:R-:W-:Y:S01]  /*14f0*/  @!P1 IMAD R3, R2, R13, R3 ;  /* 0x0000000d02039224 */ /* 0x000fe200078e0203 */
[----:B------:R-:W-:Y:S01]  /*1500*/  IADD3 R2, PT, PT, -R15, RZ, RZ ;  /* 0x000000ff0f027210 */ /* 0x000fe20007ffe1ff */
[----:B------:R-:W-:Y:S02]  /*1510*/  @!P1 IMAD R5, R6, R11, R15 ;  /* 0x0000000b06059224 */ /* 0x000fe400078e020f */
[----:B------:R-:W-:Y:S02]  /*1520*/  @!P1 IMAD.MOV.U32 R15, RZ, RZ, R3 ;  /* 0x000000ffff0f9224 */ /* 0x000fe400078e0003 */
[----:B------:R-:W-:-:S02]  /*1530*/  IMAD R2, R10, R2, R21 ;  /* 0x000000020a027224 */ /* 0x000fc400078e0215 */
[----:B------:R-:W-:Y:S02]  /*1540*/  IMAD R20, R5, R4, R7 ;  /* 0x0000000405147224 */ /* 0x000fe400078e0207 */
[----:B------:R-:W-:Y:S02]  /*1550*/  IMAD R21, R15, R10, R2 ;  /* 0x0000000a0f157224 */ /* 0x000fe400078e0202 */
.L_x_18:
[----:B------:R-:W-:Y:S05]  /*1560*/  BRA.U UP2, `(.L_x_19) ;  /* 0x0000000102407547 */ /* 0x000fea000b800000 */
[----:B------:R-:W1:Y:S08]  /*1570*/  LDC.64 R4, c[0x0][0xb10] ;  /* 0x0002c400ff047b82 */ /* 0x000e700000000a00 */
[----:B------:R-:W2:Y:S08]  /*1580*/  LDC.64 R2, c[0x0][0xb18] ;  /* 0x0002c600ff027b82 */ /* 0x000eb00000000a00 */
[----:B------:R-:W3:Y:S08]  /*1590*/  LDC R6, c[0x0][0xb20] ;  /* 0x0002c800ff067b82 */ /* 0x000ef00000000800 */
[----:B------:R-:W4:Y:S01]  /*15a0*/  LDC R7, c[0x0][0xb0c] ;  /* 0x0002c300ff077b82 */ /* 0x000f220000000800 */
[----:B-1----:R-:W-:-:S05]  /*15b0*/  IMAD.HI.U32 R4, R21, R4, RZ ;  /* 0x0000000415047227 */ /* 0x002fca00078e00ff */
[----:B------:R-:W-:Y:S01]  /*15c0*/  SHF.R.U32.HI R4, RZ, R5, R4 ;  /* 0x00000005ff047219 */ /* 0x000fe20000011604 */
[----:B--2---:R-:W-:Y:S01]  /*15d0*/  IMAD.HI.U32 R3, R20, R3, RZ ;  /* 0x0000000314037227 */ /* 0x004fe200078e00ff */
[----:B------:R-:W-:-:S04]  /*15e0*/  ISETP.NE.AND P0, PT, R2, 0x1, PT ;  /* 0x000000010200780c */ /* 0x000fc80003f05270 */
[----:B---3--:R-:W-:-:S04]  /*15f0*/  SHF.R.U32.HI R3, RZ, R6, R3 ;  /* 0x00000006ff037219 */ /* 0x008fc80000011603 */
[----:B------:R-:W-:Y:S02]  /*1600*/  SEL R3, R20, R3, !P0 ;  /* 0x0000000314037207 */ /* 0x000fe40004000000 */
[----:B----4-:R-:W-:-:S04]  /*1610*/  ISETP.NE.AND P1, PT, R7, 0x1, PT ;  /* 0x000000010700780c */ /* 0x010fc80003f25270 */
[----:B------:R-:W-:-:S05]  /*1620*/  SEL R4, R21, R4, !P1 ;  /* 0x0000000415047207 */ /* 0x000fca0004800000 */
[----:B------:R-:W-:Y:S02]  /*1630*/  IMAD.IADD R5, R3, 0x1, -R4 ;  /* 0x0000000103057824 */ /* 0x000fe400078e0a04 */
[----:B------:R-:W-:Y:S02]  /*1640*/  IMAD.IADD R3, R4, 0x1, -R3 ;  /* 0x0000000104037824 */ /* 0x000fe400078e0a03 */
[----:B------:R-:W-:Y:S02]  /*1650*/  IMAD R21, R5, R7, R21 ;  /* 0x0000000705157224 */ /* 0x000fe400078e0215 */
[----:B------:R-:W-:Y:S02]  /*1660*/  IMAD R20, R3, R2, R20 ;  /* 0x0000000203147224 */ /* 0x000fe400078e0214 */
.L_x_19:
[----:B------:R-:W-:Y:S05]  /*1670*/  BRA.U !UP0, `(.L_x_20) ;  /* 0x00000001080c7547 */ /* 0x000fea000b800000 */
[----:B------:R-:W-:Y:S01]  /*1680*/  UCGABAR_WAIT ;  /* 0x0000000000007dc7 */ /* 0x000fe20008000000 */
[----:B------:R-:W-:Y:S01]  /*1690*/  CCTL.IVALL ;  /* 0x00000000ff00798f */ /* 0x000fe20002000000 */
[----:B------:R-:W-:Y:S05]  /*16a0*/  BRA `(.L_x_21) ;  /* 0x0000000000047947 */ /* 0x000fea0003800000 */
.L_x_20:
[----:B------:R-:W-:Y:S06]  /*16b0*/  BAR.SYNC.DEFER_BLOCKING 0x0 ;  /* 0x0000000000007b1d */ /* 0x000fec0000010000 */
.L_x_21:
[----:B------:R-:W-:Y:S05]  /*16c0*/  BRA.U UP1, `(.L_x_22) ;  /* 0x00000015010c7547 */ /* 0x000fea000b800000 */
[----:B------:R-:W1:Y:S01]  /*16d0*/  LDCU UR15, c[0x0][0x38c] ;  /* 0x00007180ff0f77ac */ /* 0x000e620008000800 */
[----:B------:R-:W2:Y:S01]  /*16e0*/  LDC R8, c[0x0][0x370] ;  /* 0x0000dc00ff087b82 */ /* 0x000ea20000000800 */
[----:B------:R-:W-:Y:S01]  /*16f0*/  PLOP3.LUT P1, PT, PT, PT, UP4, 0x80, 0x8 ;  /* 0x000000000008781c */ /* 0x000fe20003f2f048 */
[----:B------:R-:W-:Y:S01]  /*1700*/  IMAD.MOV.U32 R15, RZ, RZ, 0x1 ;  /* 0x00000001ff0f7424 */ /* 0x000fe200078e00ff */
[----:B------:R-:W-:Y:S01]  /*1710*/  ISETP.EQ.OR P4, PT, R9, RZ, P6 ;  /* 0x000000ff0900720c */ /* 0x000fe20003782670 */
[----:B------:R-:W-:Y:S01]  /*1720*/  IMAD.MOV.U32 R14, RZ, RZ, RZ ;  /* 0x000000ffff0e7224 */ /* 0x000fe200078e00ff */
[----:B------:R-:W-:Y:S02]  /*1730*/  PLOP3.LUT P1, PT, P1, PT, PT, 0x8, 0x80 ;  /* 0x000000000080781c */ /* 0x000fe40000f2e170 */
[----:B------:R-:W-:Y:S01]  /*1740*/  CS2R R12, SRZ ;  /* 0x00000000000c7805 */ /* 0x000fe2000001ff00 */
[----:B------:R-:W-:Y:S01]  /*1750*/  IMAD.MOV.U32 R11, RZ, RZ, 0x1 ;  /* 0x00000001ff0b7424 */ /* 0x000fe200078e00ff */
[----:B------:R-:W3:Y:S01]  /*1760*/  LDC R0, c[0x0][0x374] ;  /* 0x0000dd00ff007b82 */ /* 0x000ee20000000800 */
[----:B------:R-:W4:Y:S01]  /*1770*/  LDCU.64 UR30, c[0x0][0x348] ;  /* 0x00006900ff1e77ac */ /* 0x000f220008000a00 */
[----:B------:R-:W-:Y:S01]  /*1780*/  UMOV UR13, URZ ;  /* 0x000000ff000d7c82 */ /* 0x000fe20008000000 */
[----:B-1----:R-:W-:-:S04]  /*1790*/  UIADD3 UR6, UPT, UPT, UR15, 0x3f, URZ ;  /* 0x0000003f0f067890 */ /* 0x002fc8000fffe0ff */
[----:B------:R-:W-:-:S04]  /*17a0*/  USHF.R.S32.HI UR22, URZ, 0x1f, UR6 ;  /* 0x0000001fff167899 */ /* 0x000fc80008011406 */
[----:B------:R-:W-:Y:S02]  /*17b0*/  ULEA.HI UR22, UR22, UR6, URZ, 0x6 ;  /* 0x0000000616167291 */ /* 0x000fe4000f8f30ff */
[----:B------:R-:W-:Y:S02]  /*17c0*/  UIADD3 UR6, UPT, UPT, UR15, -0x1, URZ ;  /* 0xffffffff0f067890 */ /* 0x000fe4000fffe0ff */
[----:B------:R-:W-:Y:S02]  /*17d0*/  USHF.R.S32.HI UR22, URZ, 0x6, UR22 ;  /* 0x00000006ff167899 */ /* 0x000fe40008011416 */
[----:B------:R-:W-:Y:S02]  /*17e0*/  UISETP.GE.U32.AND UP1, UPT, UR6, -0x7f, UPT ;  /* 0xffffff810600788c */ /* 0x000fe4000bf26070 */
[----:B------:R-:W-:Y:S02]  /*17f0*/  UISETP.LT.U32.AND UP0, UPT, UR22, 0x6, UPT ;  /* 0x000000061600788c */ /* 0x000fe4000bf01070 */
[----:B------:R-:W-:-:S02]  /*1800*/  UIADD3 UR15, UPT, UPT, UR15, 0x7e, URZ ;  /* 0x0000007e0f0f7890 */ /* 0x000fc4000fffe0ff */
[----:B------:R-:W-:Y:S02]  /*1810*/  USEL UR21, UR22, 0x6, UP0 ;  /* 0x0000000616157887 */ /* 0x000fe40008000000 */
[----:B------:R-:W-:Y:S02]  /*1820*/  UISETP.NE.AND UP0, UPT, UR5, URZ, UPT ;  /* 0x000000ff0500728c */ /* 0x000fe4000bf05270 */
[----:B------:R-:W-:Y:S02]  /*1830*/  UIADD3 UR6, UPT, UPT, UR21, -0x1, URZ ;  /* 0xffffffff15067890 */ /* 0x000fe4000fffe0ff */
[----:B------:R-:W-:Y:S02]  /*1840*/  @UP1 UIADD3 UR6, UPT, UPT, UR21, URZ, URZ ;  /* 0x000000ff15061290 */ /* 0x000fe4000fffe0ff */
[----:B------:R-:W-:Y:S02]  /*1850*/  USEL UR7, UR7, 0x2, UP0 ;  /* 0x0000000207077887 */ /* 0x000fe40008000000 */
[----:B------:R-:W-:-:S02]  /*1860*/  UIADD3 UR14, UPT, UPT, UR22, -UR21, URZ ;  /* 0x80000015160e7290 */ /* 0x000fc4000fffe0ff */
[----:B--2-4-:R-:W-:-:S12]  /*1870*/  UIADD3 UR6, UPT, UPT, UR6, 0x1, URZ ;  /* 0x0000000106067890 */ /* 0x014fd8000fffe0ff */
.L_x_42:
[----:B------:R-:W-:Y:S01]  /*1880*/  UISETP.NE.AND UP0, UPT, UR37, URZ, UPT ;  /* 0x000000ff2500728c */ /* 0x000fe2000bf05270 */
[----:B------:R-:W1:Y:S08]  /*1890*/  S2UR UR37, SR_CgaCtaId ;  /* 0x00000000002579c3 */ /* 0x000e700000008800 */
[----:B------:R-:W-:Y:S05]  /*18a0*/  BRA.U UP0, `(.L_x_23) ;  /* 0x0000000100347547 */ /* 0x000fea000b800000 */
[----:B------:R-:W2:Y:S01]  /*18b0*/  S2R R2, SR_CgaCtaId ;  /* 0x0000000000027919 */ /* 0x000ea20000008800 */
[----:B------:R-:W-:-:S04]  /*18c0*/  MOV R3, 0x400 ;  /* 0x0000040000037802 */ /* 0x000fc80000000f00 */
[----:B--2---:R-:W-:Y:S02]  /*18d0*/  LEA R2, R2, R3, 0x18 ;  /* 0x0000000302027211 */ /* 0x004fe400078ec0ff */
[----:B------:R-:W-:-:S03]  /*18e0*/  SHF.L.U32 R3, R11, 0x1f, RZ ;  /* 0x0000001f0b037819 */ /* 0x000fc600000006ff */
[----:B------:R-:W-:-:S04]  /*18f0*/  IMAD R2, R12, 0x8, R2 ;  /* 0x000000080c027824 */ /* 0x000fc800078e0202 */
[----:B------:R-:W2:Y:S02]  /*1900*/  SYNCS.PHASECHK.TRANS64.TRYWAIT P0, [R2+URZ+0x120], R3 ;  /* 0x00012003020075a7 */ /* 0x000ea400080011ff */
[----:B--2---:R-:W-:Y:S05]  /*1910*/  @!P0 BRA `(.L_x_24) ;  /* 0x0000007800588947 */ /* 0x004fea0003800000 */
.L_x_140:
[----:B------:R-:W-:Y:S01]  /*1920*/  VIADD R12, R12, 0x1 ;  /* 0x000000010c0c7836 */ /* 0x000fe20000000000 */
[----:B------:R2:W-:Y:S04]  /*1930*/  SYNCS.ARRIVE.TRANS64.A1T0 RZ, [R2+URZ+0x110], RZ ;  /* 0x000110ff02ff79a7 */ /* 0x0005e800081000ff */
[----:B------:R-:W-:-:S04]  /*1940*/  ISETP.NE.AND P0, PT, R12, 0x2, PT ;  /* 0x000000020c00780c */ /* 0x000fc80003f05270 */
[----:B------:R-:W-:Y:S02]  /*1950*/  SEL R12, R12, RZ, P0 ;  /* 0x000000ff0c0c7207 */ /* 0x000fe40000000000 */
[----:B--2---:R-:W-:-:S04]  /*1960*/  SEL R2, RZ, 0x1, P0 ;  /* 0x00000001ff027807 */ /* 0x004fc80000000000 */
[----:B------:R-:W-:-:S07]  /*1970*/  LOP3.LUT R11, R11, R2, RZ, 0x3c, !PT ;  /* 0x000000020b0b7212 */ /* 0x000fce00078e3cff */
.L_x_23:
[----:B------:R-:W-:Y:S01]  /*1980*/  UMOV UR5, 0x400 ;  /* 0x0000040000057882 */ /* 0x000fe20000000000 */
[----:B------:R-:W-:Y:S01]  /*1990*/  SHF.L.U32 R2, R15, 0x1f, RZ ;  /* 0x0000001f0f027819 */ /* 0x000fe200000006ff */
[----:B-1----:R-:W-:Y:S01]  /*19a0*/  ULEA UR5, UR37, UR5, 0x18 ;  /* 0x0000000525057291 */ /* 0x002fe2000f8ec0ff */
[----:B------:R-:W-:Y:S01]  /*19b0*/  R2UR UR34, R21 ;  /* 0x00000000152272ca */ /* 0x000fe200000e0000 */
[----:B------:R-:W-:Y:S01]  /*19c0*/  UISETP.GE.U32.AND UP0, UPT, UR15, 0x7f, UPT ;  /* 0x0000007f0f00788c */ /* 0x000fe2000bf06070 */
[----:B------:R-:W-:Y:S01]  /*19d0*/  R2UR UR11, R20 ;  /* 0x00000000140b72ca */ /* 0x000fe200000e0000 */
[----:B------:R-:W-:Y:S01]  /*19e0*/  ULEA UR8, UR13, UR5, 0x3 ;  /* 0x000000050d087291 */ /* 0x000fe2000f8e18ff */
[----:B------:R-:W-:-:S08]  /*19f0*/  UMOV UR23, URZ ;  /* 0x000000ff00177c82 */ /* 0x000fd00008000000 */
[----:B------:R1:W2:Y:S01]  /*1a00*/  SYNCS.PHASECHK.TRANS64.TRYWAIT P0, [UR8+0x30], R2 ;  /* 0x00003002ff0075a7 */ /* 0x0002a20008001108 */
[----:B------:R-:W-:Y:S02]  /*1a10*/  USHF.L.U32 UR34, UR34, 0x7, URZ ;  /* 0x0000000722227899 */ /* 0x000fe400080006ff */
[----:B------:R-:W-:Y:S01]  /*1a20*/  USHF.L.U32 UR11, UR11, 0x7, URZ ;  /* 0x000000070b0b7899 */ /* 0x000fe200080006ff */
[----:B------:R-:W-:Y:S11]  /*1a30*/  BRA.U !UP0, `(.L_x_25) ;  /* 0x0000000108d87547 */ /* 0x000ff6000b800000 */
[----:B------:R-:W-:Y:S01]  /*1a40*/  UIADD3 UR18, UPT, UPT, UR34, 0x40, URZ ;  /* 0x0000004022127890 */ /* 0x000fe2000fffe0ff */
[----:B------:R-:W-:Y:S01]  /*1a50*/  UMOV UR24, URZ ;  /* 0x000000ff00187c82 */ /* 0x000fe20008000000 */
[----:B------:R-:W-:-:S10]  /*1a60*/  UMOV UR40, UR13 ;  /* 0x0000000d00287c82 */ /* 0x000fd40008000000 */
.L_x_31:
[----:B------:R-:W-:Y:S01]  /*1a70*/  ULEA UR33, UR40, UR5, 0x3 ;  /* 0x0000000528217291 */ /* 0x000fe2000f8e18ff */
[----:B--2---:R-:W-:Y:S01]  /*1a80*/  @!P6 MOV R3, 0x8000 ;  /* 0x000080000003e802 */ /* 0x004fe20000000f00 */
[----:B-12---:R-:W-:Y:S10]  /*1a90*/  @P0 BRA `(.L_x_26) ;  /* 0x00000000000c0947 */ /* 0x006ff40003800000 */
[----:B------:R-:W-:-:S04]  /*1aa0*/  SHF.L.U32 R4, R15, 0x1f, RZ ;  /* 0x0000001f0f047819 */ /* 0x000fc800000006ff */
[----:B------:R-:W2:Y:S02]  /*1ab0*/  SYNCS.PHASECHK.TRANS64.TRYWAIT P0, [UR33+0x30], R4 ;  /* 0x00003004ff0075a7 */ /* 0x000ea40008001121 */
[----:B--2---:R-:W-:Y:S05]  /*1ac0*/  @!P0 BRA `(.L_x_27) ;  /* 0x0000007800008947 */ /* 0x004fea0003800000 */
.L_x_26:
[----:B------:R2:W-:Y:S01]  /*1ad0*/  @!P6 SYNCS.ARRIVE.TRANS64 RZ, [UR33], R3 ;  /* 0x00000003ffffe9a7 */ /* 0x0005e20008000021 */
[----:B------:R-:W-:-:S04]  /*1ae0*/  ULOP3.LUT UR8, UR7, 0x2, URZ, 0xfc, !UPT ;  /* 0x0000000207087892 */ /* 0x000fc8000f8efcff */
[----:B------:R-:W-:-:S09]  /*1af0*/  UISETP.NE.AND UP0, UPT, UR8, 0x2, UPT ;  /* 0x000000020800788c */ /* 0x000fd2000bf05270 */
[----:B------:R-:W-:Y:S05]  /*1b00*/  BRA.U UP0, `(.L_x_28) ;  /* 0x0000000100047547 */ /* 0x000fea000b800000 */
[----:B------:R-:W-:Y:S05]  /*1b10*/  BPT.TRAP 0x1 ;  /* 0x000000040000795c */ /* 0x000fea0000300000 */
.L_x_28:
[----:B------:R-:W-:Y:S04]  /*1b20*/  BSSY.RECONVERGENT B0, `(.L_x_29) ;  /* 0x0000003000007945 */ /* 0x000fe80003800200 */
[----:B------:R-:W-:Y:S05]  /*1b30*/  @P4 BRA `(.L_x_30) ;  /* 0x0000000000044947 */ /* 0x000fea0003800000 */
[----:B------:R-:W-:Y:S05]  /*1b40*/  BPT.TRAP 0x1 ;  /* 0x000000040000795c */ /* 0x000fea0000300000 */
.L_x_30:
[----:B------:R-:W-:Y:S05]  /*1b50*/  BSYNC.RECONVERGENT B0 ;  /* 0x0000000000007941 */ /* 0x000fea0003800200 */
.L_x_29:
[----:B------:R-:W-:Y:S02]  /*1b60*/  UIADD3 UR13, UPT, UPT, UR40, 0x1, URZ ;  /* 0x00000001280d7890 */ /* 0x000fe4000fffe0ff */
[----:B------:R-:W-:Y:S02]  /*1b70*/  UIADD3 UR38, UP1, UPT, UR30, 0x80, URZ ;  /* 0x000000801e267890 */ /* 0x000fe4000ff3e0ff */
[----:B------:R-:W-:Y:S02]  /*1b80*/  UISETP.NE.AND UP0, UPT, UR13, 0x6, UPT ;  /* 0x000000060d00788c */ /* 0x000fe4000bf05270 */
[----:B------:R-:W-:Y:S02]  /*1b90*/  USHF.L.U32 UR10, UR24, 0x6, URZ ;  /* 0x00000006180a7899 */ /* 0x000fe400080006ff */
[----:B------:R-:W-:Y:S02]  /*1ba0*/  USEL UR9, URZ, 0x1, UP0 ;  /* 0x00000001ff097887 */ /* 0x000fe40008000000 */
[----:B------:R-:W-:-:S02]  /*1bb0*/  USEL UR13, UR13, URZ, UP0 ;  /* 0x000000ff0d0d7287 */ /* 0x000fc40008000000 */
[----:B------:R-:W-:Y:S02]  /*1bc0*/  UIADD3 UR28, UP0, UPT, UR30, 0x180, URZ ;  /* 0x000001801e1c7890 */ /* 0x000fe4000ff1e0ff */
[----:B------:R-:W-:Y:S01]  /*1bd0*/  ULEA UR8, UR13, UR5, 0x3 ;  /* 0x000000050d087291 */ /* 0x000fe2000f8e18ff */
[----:B------:R-:W-:Y:S01]  /*1be0*/  LOP3.LUT R15, R15, UR9, RZ, 0x3c, !PT ;  /* 0x000000090f0f7c12 */ /* 0x000fe2000f8e3cff */
[----:B------:R-:W-:Y:S02]  /*1bf0*/  UIADD3.X UR39, UPT, UPT, URZ, UR31, URZ, UP1, !UPT ;  /* 0x0000001fff277290 */ /* 0x000fe40008ffe4ff */
[----:B------:R-:W-:Y:S01]  /*1c00*/  ULEA.HI UR35, UR4, UR10, URZ, 0x1a ;  /* 0x0000000a04237291 */ /* 0x000fe2000f8fd0ff */
[----:B-1----:R-:W-:Y:S01]  /*1c10*/  SHF.L.U32 R2, R15, 0x1f, RZ ;  /* 0x0000001f0f027819 */ /* 0x002fe200000006ff */
[----:B------:R-:W-:Y:S01]  /*1c20*/  UIADD3.X UR29, UPT, UPT, URZ, UR31, URZ, UP0, !UPT ;  /* 0x0000001fff1d7290 */ /* 0x000fe200087fe4ff */
[----:B------:R-:W-:Y:S02]  /*1c30*/  UMOV UR25, 0xff0000 ;  /* 0x00ff000000197882 */ /* 0x000fe40000000000 */
[----:B------:R4:W1:Y:S01]  /*1c40*/  SYNCS.PHASECHK.TRANS64.TRYWAIT P0, [UR8+0x30], R2 ;  /* 0x00003002ff0075a7 */ /* 0x0008620008001108 */
[----:B------:R-:W-:Y:S01]  /*1c50*/  USHF.L.U32 UR8, UR40, 0xe, URZ ;  /* 0x0000000e28087899 */ /* 0x000fe200080006ff */
[----:B------:R-:W-:Y:S01]  /*1c60*/  UMOV UR26, 0x0 ;  /* 0x00000000001a7882 */ /* 0x000fe20000000000 */
[----:B------:R-:W-:-:S02]  /*1c70*/  UMOV UR27, 0x10000000 ;  /* 0x10000000001b7882 */ /* 0x000fc40000000000 */
[----:B------:R-:W-:Y:S02]  /*1c80*/  ULEA UR16, UR4, UR8, 0x1 ;  /* 0x0000000804107291 */ /* 0x000fe4000f8e08ff */
[----:B------:R-:W-:Y:S02]  /*1c90*/  UIADD3 UR8, UPT, UPT, UR5, 0x20400, UR8 ;  /* 0x0002040005087890 */ /* 0x000fe4000fffe008 */
[----:B------:R-:W-:Y:S01]  /*1ca0*/  UIADD3 UR16, UPT, UPT, UR5, UR16, URZ ;  /* 0x0000001005107290 */ /* 0x000fe2000fffe0ff */
[----:B------:R-:W-:Y:S01]  /*1cb0*/  UMOV UR17, UR33 ;  /* 0x0000002100117c82 */ /* 0x000fe20008000000 */
[----:B------:R-:W-:Y:S02]  /*1cc0*/  UMOV UR20, UR36 ;  /* 0x0000002400147c82 */ /* 0x000fe40008000000 */
[----:B------:R-:W-:Y:S02]  /*1cd0*/  UIADD3 UR32, UPT, UPT, UR16, 0x8400, URZ ;  /* 0x0000840010207890 */ /* 0x000fe4000fffe0ff */
[----:B------:R-:W-:Y:S01]  /*1ce0*/  UIADD3 UR16, UPT, UPT, UR16, 0xa400, URZ ;  /* 0x0000a40010107890 */ /* 0x000fe2000fffe0ff */
[----:B------:R-:W-:Y:S01]  /*1cf0*/  UMOV UR19, UR35 ;  /* 0x0000002300137c82 */ /* 0x000fe20008000000 */
[----:B------:R-:W-:Y:S01]  /*1d00*/  UMOV UR12, UR36 ;  /* 0x00000024000c7c82 */ /* 0x000fe20008000000 */
[----:B------:R-:W-:Y:S01]  /*1d10*/  UMOV UR9, UR33 ;  /* 0x0000002100097c82 */ /* 0x000fe20008000000 */
[----:B------:R-:W-:-:S03]  /*1d20*/  UIADD3 UR24, UPT, UPT, UR24, 0x1, URZ ;  /* 0x0000000118187890 */ /* 0x000fc6000fffe0ff */
[----:B------:R4:W-:Y:S01]  /*1d30*/  UTMALDG.3D.MULTICAST [UR32], [UR38], UR25, desc[UR26] ;  /* 0x00001a20260073b4 */ /* 0x0009e20008011819 */
[----:B------:R-:W-:Y:S01]  /*1d40*/  UMOV UR23, UR6 ;  /* 0x0000000600177c82 */ /* 0x000fe20008000000 */
[----:B------:R-:W-:Y:S01]  /*1d50*/  UISETP.NE.AND UP0, UPT, UR24, UR6, UPT ;  /* 0x000000061800728c */ /* 0x000fe2000bf05270 */
[----:B------:R-:W-:Y:S01]  /*1d60*/  UMOV UR40, UR13 ;  /* 0x0000000d00287c82 */ /* 0x000fe20008000000 */
[----:B------:R4:W-:Y:S01]  /*1d70*/  UTMALDG.3D.MULTICAST [UR16], [UR38], UR25, desc[UR26] ;  /* 0x00001a10260073b4 */ /* 0x0009e20008011819 */
[----:B------:R4:W-:Y:S06]  /*1d80*/  UTMALDG.3D [UR8], [UR28], desc[UR26] ;  /* 0x00001a081c0075b4 */ /* 0x0009ec0008011000 */
[----:B----4-:R-:W-:Y:S05]  /*1d90*/  BRA.U UP0, `(.L_x_31) ;  /* 0xfffffffd00347547 */ /* 0x010fea000b83ffff */
.L_x_25:
[----:B------:R-:W-:Y:S01]  /*1da0*/  ULEA UR8, UR13, UR5, 0x3 ;  /* 0x000000050d087291 */ /* 0x000fe2000f8e18ff */
[----:B-1----:R-:W-:Y:S01]  /*1db0*/  SHF.L.U32 R2, R15, 0x1f, RZ ;  /* 0x0000001f0f027819 */ /* 0x002fe200000006ff */
[----:B------:R-:W-:Y:S01]  /*1dc0*/  @!P1 SYNCS.ARRIVE.TRANS64.A1T0 RZ, [UR5+0xa8], RZ ;  /* 0x0000a8ffffff99a7 */ /* 0x000fe20008100005 */
[----:B------:R-:W-:-:S06]  /*1dd0*/  UISETP.GT.AND UP0, UPT, UR22, UR21, UPT ;  /* 0x000000151600728c */ /* 0x000fcc000bf04270 */
[----:B--2---:R1:W2:Y:S03]  /*1de0*/  SYNCS.PHASECHK.TRANS64.TRYWAIT P0, [UR8+0x30], R2 ;  /* 0x00003002ff0075a7 */ /* 0x0042a60008001108 */
[----:B------:R-:W-:Y:S05]  /*1df0*/  BRA.U !UP0, `(.L_x_32) ;  /* 0x0000000108dc7547 */ /* 0x000fea000b800000 */
[----:B------:R-:W-:Y:S02]  /*1e00*/  UIADD3 UR32, UPT, UPT, UR14, UR23, URZ ;  /* 0x000000170e207290 */ /* 0x000fe4000fffe0ff */
[----:B------:R-:W-:Y:S01]  /*1e10*/  UIADD3 UR18, UPT, UPT, UR34, 0x40, URZ ;  /* 0x0000004022127890 */ /* 0x000fe2000fffe0ff */
[----:B------:R-:W-:-:S11]  /*1e20*/  UMOV UR33, UR13 ;  /* 0x0000000d00217c82 */ /* 0x000fd60008000000 */
.L_x_38:
[----:B------:R-:W-:Y:S01]  /*1e30*/  ULEA UR25, UR33, UR5, 0x3 ;  /* 0x0000000521197291 */ /* 0x000fe2000f8e18ff */
[----:B--2---:R-:W-:Y:S01]  /*1e40*/  @!P6 MOV R3, 0x8000 ;  /* 0x000080000003e802 */ /* 0x004fe20000000f00 */
[----:B-12---:R-:W-:Y:S10]  /*1e50*/  @P0 BRA `(.L_x_33) ;  /* 0x00000000000c0947 */ /* 0x006ff40003800000 */
[----:B------:R-:W-:-:S04]  /*1e60*/  SHF.L.U32 R4, R15, 0x1f, RZ ;  /* 0x0000001f0f047819 */ /* 0x000fc800000006ff */
[----:B------:R-:W2:Y:S02]  /*1e70*/  SYNCS.PHASECHK.TRANS64.TRYWAIT P0, [UR25+0x30], R4 ;  /* 0x00003004ff0075a7 */ /* 0x000ea40008001119 */
[----:B--2---:R-:W-:Y:S05]  /*1e80*/  @!P0 BRA `(.L_x_34) ;  /* 0x0000007400288947 */ /* 0x004fea0003800000 */
.L_x_33:
[----:B------:R2:W-:Y:S01]  /*1e90*/  @!P6 SYNCS.ARRIVE.TRANS64 RZ, [UR25], R3 ;  /* 0x00000003ffffe9a7 */ /* 0x0005e20008000019 */
[----:B------:R-:W-:-:S04]  /*1ea0*/  ULOP3.LUT UR8, UR7, 0x2, URZ, 0xfc, !UPT ;  /* 0x0000000207087892 */ /* 0x000fc8000f8efcff */
[----:B------:R-:W-:-:S09]  /*1eb0*/  UISETP.NE.AND UP0, UPT, UR8, 0x2, UPT ;  /* 0x000000020800788c */ /* 0x000fd2000bf05270 */
[----:B------:R-:W-:Y:S05]  /*1ec0*/  BRA.U UP0, `(.L_x_35) ;  /* 0x0000000100047547 */ /* 0x000fea000b800000 */
[----:B------:R-:W-:Y:S05]  /*1ed0*/  BPT.TRAP 0x1 ;  /* 0x000000040000795c */ /* 0x000fea0000300000 */
.L_x_35:
[----:B------:R-:W-:Y:S04]  /*1ee0*/  BSSY.RECONVERGENT B0, `(.L_x_36) ;  /* 0x0000003000007945 */ /* 0x000fe80003800200 */
[----:B------:R-:W-:Y:S05]  /*1ef0*/  @P4 BRA `(.L_x_37) ;  /* 0x0000000000044947 */ /* 0x000fea0003800000 */
[----:B------:R-:W-:Y:S05]  /*1f00*/  BPT.TRAP 0x1 ;  /* 0x000000040000795c */ /* 0x000fea0000300000 */
.L_x_37:
[----:B------:R-:W-:Y:S05]  /*1f10*/  BSYNC.RECONVERGENT B0 ;  /* 0x0000000000007941 */ /* 0x000fea0003800200 */
.L_x_36:
        /* <DEDUP_REMOVED lines=28> */
[----:B------:R-:W-:Y:S01]  /*20e0*/  UMOV UR12, UR36 ;  /* 0x00000024000c7c82 */ /* 0x000fe20008000000 */
[----:B------:R-:W-:-:S02]  /*20f0*/  UMOV UR9, UR25 ;  /* 0x0000001900097c82 */ /* 0x000fc40008000000 */
[----:B------:R4:W-:Y:S01]  /*2100*/  UTMALDG.3D.MULTICAST [UR24], [UR42], UR29, desc[UR38] ;  /* 0x000026182a0073b4 */ /* 0x0009e2000801181d */
[----:B------:R-:W-:Y:S01]  /*2110*/  UIADD3 UR23, UPT, UPT, UR23, 0x1, URZ ;  /* 0x0000000117177890 */ /* 0x000fe2000fffe0ff */
[----:B------:R-:W-:-:S03]  /*2120*/  UMOV UR33, UR13 ;  /* 0x0000000d00217c82 */ /* 0x000fc60008000000 */
[----:B------:R-:W-:Y:S01]  /*2130*/  UISETP.NE.AND UP0, UPT, UR23, UR32, UPT ;  /* 0x000000201700728c */ /* 0x000fe2000bf05270 */
[----:B------:R4:W-:Y:S01]  /*2140*/  UTMALDG.3D.MULTICAST [UR16], [UR42], UR29, desc[UR38] ;  /* 0x000026102a0073b4 */ /* 0x0009e2000801181d */
[----:B------:R4:W-:Y:S07]  /*2150*/  UTMALDG.3D [UR8], [UR40], desc[UR38] ;  /* 0x00002608280075b4 */ /* 0x0009ee0008011000 */
[----:B----4-:R-:W-:Y:S05]  /*2160*/  BRA.U UP0, `(.L_x_38) ;  /* 0xfffffffd00307547 */ /* 0x010fea000b83ffff */
.L_x_32:
[C---:B-1----:R-:W-:Y:S01]  /*2170*/  LEA R2, R14.reuse, UR5, 0x3 ;  /* 0x000000050e027c11 */ /* 0x042fe2000f8e18ff */
[----:B------:R-:W-:Y:S01]  /*2180*/  NOP ;  /* 0x0000000000007918 */ /* 0x000fe20000000000 */
[----:B--2---:R-:W-:Y:S02]  /*2190*/  SHF.L.U32 R3, R13, 0x1f, RZ ;  /* 0x0000001f0d037819 */ /* 0x004fe400000006ff */
[----:B------:R-:W-:Y:S02]  /*21a0*/  LEA R4, R14, UR5, 0x4 ;  /* 0x000000050e047c11 */ /* 0x000fe4000f8e20ff */
[----:B------:R-:W1:Y:S02]  /*21b0*/  SYNCS.PHASECHK.TRANS64.TRYWAIT P0, [R2+URZ+0xb0], R3 ;  /* 0x0000b003020075a7 */ /* 0x000e6400080011ff */
[----:B-1----:R-:W-:Y:S05]  /*21c0*/  @!P0 BRA `(.L_x_39) ;  /* 0x0000007000708947 */ /* 0x002fea0003800000 */
.L_x_143:
[----:B------:R-:W2:Y:S01]  /*21d0*/  LDS.128 R4, [R4+0x140] ;  /* 0x0001400004047984 */ /* 0x000ea20000000c00 */
[----:B------:R-:W-:Y:S01]  /*21e0*/  ISETP.GE.AND P0, PT, R40, 0x1, PT ;  /* 0x000000012800780c */ /* 0x000fe20003f06270 */
[----:B-1----:R-:W-:Y:S01]  /*21f0*/  VIADD R2, R2, 0xc0 ;  /* 0x000000c002027836 */ /* 0x002fe20000000000 */
[----:B------:R-:W-:Y:S01]  /*2200*/  @!PT LDS RZ, [RZ] ;  /* 0x00000000fffff984 */ /* 0x000fe20000000800 */
[----:B------:R-:W-:Y:S01]  /*2210*/  @!PT LDS RZ, [RZ] ;  /* 0x00000000fffff984 */ /* 0x000fe20000000800 */
[----:B------:R-:W-:Y:S01]  /*2220*/  @!PT LDS RZ, [RZ] ;  /* 0x00000000fffff984 */ /* 0x000fe20000000800 */
[----:B------:R-:W-:Y:S01]  /*2230*/  @!PT LDS RZ, [RZ] ;  /* 0x00000000fffff984 */ /* 0x000fe20000000800 */
[----:B------:R1:W-:Y:S06]  /*2240*/  MEMBAR.ALL.CTA ;  /* 0x0000000000007992 */ /* 0x0003ec0000008000 */
[----:B-1----:R-:W1:Y:S01]  /*2250*/  FENCE.VIEW.ASYNC.S ;  /* 0x00000000000073c6 */ /* 0x002e620000000000 */
[----:B------:R-:W-:-:S04]  /*2260*/  PRMT R2, RZ, 0x654, R2 ;  /* 0x00000654ff027816 */ /* 0x000fc80000000002 */
[----:B-1----:R1:W-:Y:S01]  /*2270*/  SYNCS.ARRIVE.TRANS64.RED.A1T0 RZ, [R2+URZ], RZ ;  /* 0x000000ff02ff79a7 */ /* 0x0023e200081004ff */
[----:B--2---:R-:W-:-:S13]  /*2280*/  LOP3.LUT P2, RZ, R6, 0x1, RZ, 0xc0, !PT ;  /* 0x0000000106ff7812 */ /* 0x004fda000784c0ff */
[----:B------:R-:W-:Y:S01]  /*2290*/  @P2 SHF.R.U32.HI R3, RZ, 0x10, R5 ;  /* 0x00000010ff032819 */ /* 0x000fe20000011605 */
[----:B------:R-:W-:Y:S01]  /*22a0*/  VOTEU.ANY UP0, P2 ;  /* 0x0000000000ff7886 */ /* 0x000fe20001000100 */
[----:B------:R-:W-:Y:S02]  /*22b0*/  @P2 MOV R10, R4 ;  /* 0x00000004000a2202 */ /* 0x000fe40000000f00 */
[----:B------:R-:W-:Y:S02]  /*22c0*/  @P2 R2UR.BROADCAST UR8, R3 ;  /* 0x00000000030822ca */ /* 0x000fe400008e0000 */
[----:B------:R-:W-:-:S11]  /*22d0*/  @P2 LOP3.LUT R9, R5, 0xffff, RZ, 0xc0, !PT ;  /* 0x0000ffff05092812 */ /* 0x000fd600078ec0ff */
[----:B------:R-:W-:Y:S01]  /*22e0*/  @UP0 UMOV UR36, UR8 ;  /* 0x0000000800240c82 */ /* 0x000fe20008000000 */
[----:B-1----:R-:W-:Y:S05]  /*22f0*/  @!P0 BRA `(.L_x_40) ;  /* 0x0000000000b88947 */ /* 0x002fea0003800000 */
[----:B------:R-:W3:Y:S01]  /*2300*/  LDC.64 R4, c[0x0][0xb18] ;  /* 0x0002c600ff047b82 */ /* 0x000ee20000000a00 */
[----:B------:R-:W-:-:S07]  /*2310*/  ISETP.NE.AND P3, PT, R40, 0x1, PT ;  /* 0x000000012800780c */ /* 0x000fce0003f65270 */
[----:B------:R-:W1:Y:S08]  /*2320*/  LDC.64 R6, c[0x0][0xb10] ;  /* 0x0002c400ff067b82 */ /* 0x000e700000000a00 */
[----:B------:R-:W2:Y:S08]  /*2330*/  LDC R16, c[0x0][0xb20] ;  /* 0x0002c800ff107b82 */ /* 0x000eb00000000800 */
[----:B------:R-:W4:Y:S01]  /*2340*/  LDC R17, c[0x0][0xb0c] ;  /* 0x0002c300ff117b82 */ /* 0x000f220000000800 */
[----:B---3--:R-:W-:Y:S01]  /*2350*/  IMAD.HI.U32 R19, R0, R5, RZ ;  /* 0x0000000500137227 */ /* 0x008fe200078e00ff */
[----:B------:R-:W-:-:S03]  /*2360*/  ISETP.NE.AND P0, PT, R4, 0x1, PT ;  /* 0x000000010400780c */ /* 0x000fc60003f05270 */
[----:B------:R-:W-:-:S03]  /*2370*/  IMAD.HI.U32 R5, R9, R5, RZ ;  /* 0x0000000509057227 */ /* 0x000fc600078e00ff */
[----:B------:R-:W3:Y:S01]  /*2380*/  LDC.64 R2, c[0x0][0xb28] ;  /* 0x0002ca00ff027b82 */ /* 0x000ee20000000a00 */
[----:B-1----:R-:W-:-:S04]  /*2390*/  IMAD.HI.U32 R20, R8, R6, RZ ;  /* 0x0000000608147227 */ /* 0x002fc800078e00ff */
[----:B------:R-:W-:Y:S01]  /*23a0*/  IMAD.HI.U32 R21, R10, R6, RZ ;  /* 0x000000060a157227 */ /* 0x000fe200078e00ff */
[----:B------:R-:W-:Y:S02]  /*23b0*/  SHF.R.U32.HI R20, RZ, R7, R20 ;  /* 0x00000007ff147219 */ /* 0x000fe40000011614 */
[-C--:B--2---:R-:W-:Y:S02]  /*23c0*/  SHF.R.U32.HI R19, RZ, R16.reuse, R19 ;  /* 0x00000010ff137219 */ /* 0x084fe40000011613 */
[----:B------:R-:W-:Y:S02]  /*23d0*/  SHF.R.U32.HI R5, RZ, R16, R5 ;  /* 0x00000010ff057219 */ /* 0x000fe40000011605 */
[----:B------:R-:W-:Y:S02]  /*23e0*/  SEL R19, R0, R19, !P0 ;  /* 0x0000001300137207 */ /* 0x000fe40004000000 */
[----:B------:R-:W-:Y:S02]  /*23f0*/  SHF.R.U32.HI R21, RZ, R7, R21 ;  /* 0x00000007ff157219 */ /* 0x000fe40000011615 */
[----:B----4-:R-:W-:-:S02]  /*2400*/  ISETP.NE.AND P1, PT, R17, 0x1, PT ;  /* 0x000000011100780c */ /* 0x010fc40003f25270 */
[----:B------:R-:W-:Y:S02]  /*2410*/  SEL R5, R9, R5, !P0 ;  /* 0x0000000509057207 */ /* 0x000fe40004000000 */
[----:B------:R-:W-:Y:S02]  /*2420*/  SEL R20, R8, R20, !P1 ;  /* 0x0000001408147207 */ /* 0x000fe40004800000 */
[----:B------:R-:W-:Y:S01]  /*2430*/  SEL R21, R10, R21, !P1 ;  /* 0x000000150a157207 */ /* 0x000fe20004800000 */
[----:B---3--:R-:W-:-:S04]  /*2440*/  IMAD.HI.U32 R18, R19, R2, RZ ;  /* 0x0000000213127227 */ /* 0x008fc800078e00ff */
        /* <DEDUP_REMOVED lines=10> */
[----:B------:R-:W-:-:S04]  /*24f0*/  @!P0 IMAD.HI.U32 R7, R21, R2, RZ ;  /* 0x0000000215078227 */ /* 0x000fc800078e00ff */
[----:B------:R-:W-:Y:S01]  /*2500*/  IMAD.MOV R2, RZ, RZ, -R6 ;  /* 0x000000ffff027224 */ /* 0x000fe200078e0a06 */
[----:B------:R-:W-:Y:S02]  /*2510*/  @!P0 SHF.R.U32.HI R3, RZ, R3, R7 ;  /* 0x00000003ff038219 */ /* 0x000fe40000011607 */
[----:B------:R-:W-:Y:S01]  /*2520*/  IADD3 R7, PT, PT, -R5, RZ, RZ ;  /* 0x000000ff05077210 */ /* 0x000fe20007ffe1ff */
[----:B------:R-:W-:Y:S01]  /*2530*/  IMAD R2, R40, R2, R5 ;  /* 0x0000000228027224 */ /* 0x000fe200078e0205 */
        /* <DEDUP_REMOVED lines=10> */
.L_x_40:
[----:B------:R-:W1:Y:S02]  /*25e0*/  LDCU UR8, c[0x0][0xb30] ;  /* 0x00016600ff0877ac */ /* 0x000e640008000800 */
[----:B-1----:R-:W-:-:S09]  /*25f0*/  UISETP.NE.AND UP0, UPT, UR8, 0x1, UPT ;  /* 0x000000010800788c */ /* 0x002fd2000bf05270 */
[----:B------:R-:W-:Y:S05]  /*2600*/  BRA.U UP0, `(.L_x_41) ;  /* 0x0000000100407547 */ /* 0x000fea000b800000 */
[----:B------:R-:W1:Y:S08]  /*2610*/  LDC.64 R4, c[0x0][0xb10] ;  /* 0x0002c400ff047b82 */ /* 0x000e700000000a00 */
[----:B------:R-:W2:Y:S08]  /*2620*/  LDC.64 R2, c[0x0][0xb18] ;  /* 0x0002c600ff027b82 */ /* 0x000eb00000000a00 */
[----:B------:R-:W4:Y:S08]  /*2630*/  LDC R6, c[0x0][0xb20] ;  /* 0x0002c800ff067b82 */ /* 0x000f300000000800 */
[----:B------:R-:W3:Y:S01]  /*2640*/  LDC R7, c[0x0][0xb0c] ;  /* 0x0002c300ff077b82 */ /* 0x000ee20000000800 */
[----:B-1----:R-:W-:-:S05]  /*2650*/  IMAD.HI.U32 R4, R10, R4, RZ ;  /* 0x000000040a047227 */ /* 0x002fca00078e00ff */
[----:B------:R-:W-:Y:S01]  /*2660*/  SHF.R.U32.HI R4, RZ, R5, R4 ;  /* 0x00000005ff047219 */ /* 0x000fe20000011604 */
[----:B--2---:R-:W-:Y:S01]  /*2670*/  IMAD.HI.U32 R3, R9, R3, RZ ;  /* 0x0000000309037227 */ /* 0x004fe200078e00ff */
[----:B------:R-:W-:-:S04]  /*2680*/  ISETP.NE.AND P0, PT, R2, 0x1, PT ;  /* 0x000000010200780c */ /* 0x000fc80003f05270 */
[----:B----4-:R-:W-:-:S04]  /*2690*/  SHF.R.U32.HI R3, RZ, R6, R3 ;  /* 0x00000006ff037219 */ /* 0x010fc80000011603 */
[----:B------:R-:W-:Y:S02]  /*26a0*/  SEL R3, R9, R3, !P0 ;  /* 0x0000000309037207 */ /* 0x000fe40004000000 */
[----:B---3--:R-:W-:-:S04]  /*26b0*/  ISETP.NE.AND P1, PT, R7, 0x1, PT ;  /* 0x000000010700780c */ /* 0x008fc80003f25270 */
[----:B------:R-:W-:-:S05]  /*26c0*/  SEL R4, R10, R4, !P1 ;  /* 0x000000040a047207 */ /* 0x000fca0004800000 */
[----:B------:R-:W-:Y:S02]  /*26d0*/  IMAD.IADD R5, R3, 0x1, -R4 ;  /* 0x0000000103057824 */ /* 0x000fe400078e0a04 */
[----:B------:R-:W-:Y:S02]  /*26e0*/  IMAD.IADD R3, R4, 0x1, -R3 ;  /* 0x0000000104037824 */ /* 0x000fe400078e0a03 */
[----:B------:R-:W-:Y:S02]  /*26f0*/  IMAD R10, R5, R7, R10 ;  /* 0x00000007050a7224 */ /* 0x000fe400078e020a */
[----:B------:R-:W-:-:S07]  /*2700*/  IMAD R9, R3, R2, R9 ;  /* 0x0000000203097224 */ /* 0x000fce00078e0209 */
.L_x_41:
[----:B------:R-:W-:Y:S01]  /*2710*/  VIADD R14, R14, 0x1 ;  /* 0x000000010e0e7836 */ /* 0x000fe20000000000 */
[----:B------:R-:W-:Y:S01]  /*2720*/  PLOP3.LUT P1, PT, PT, PT, PT, 0x80, 0x8 ;  /* 0x000000000008781c */ /* 0x000fe20003f2f070 */
[----:B------:R-:W-:Y:S02]  /*2730*/  IMAD.IADD R21, R10, 0x1, R87 ;  /* 0x000000010a157824 */ /* 0x000fe400078e0257 */
[----:B------:R-:W-:Y:S01]  /*2740*/  IMAD.IADD R20, R9, 0x1, R86 ;  /* 0x0000000109147824 */ /* 0x000fe200078e0256 */
[----:B------:R-:W-:-:S04]  /*2750*/  ISETP.NE.AND P0, PT, R14, 0x2, PT ;  /* 0x000000020e00780c */ /* 0x000fc80003f05270 */
[----:B------:R-:W-:Y:S02]  /*2760*/  SEL R2, RZ, 0x1, P0 ;  /* 0x00000001ff027807 */ /* 0x000fe40000000000 */
[----:B------:R-:W-:Y:S02]  /*2770*/  SEL R14, R14, RZ, P0 ;  /* 0x000000ff0e0e7207 */ /* 0x000fe40000000000 */
[----:B------:R-:W-:Y:S01]  /*2780*/  LOP3.LUT R13, R13, R2, RZ, 0x3c, !PT ;  /* 0x000000020d0d7212 */ /* 0x000fe200078e3cff */
[----:B------:R-:W-:Y:S06]  /*2790*/  @P2 BRA `(.L_x_42) ;  /* 0xfffffff000382947 */ /* 0x000fec000383ffff */
[----:B------:R-:W-:Y:S01]  /*27a0*/  UIADD3 UR5, UPT, UPT, UR5, 0x30, URZ ;  /* 0x0000003005057890 */ /* 0x000fe2000fffe0ff */
[----:B------:R-:W-:-:S03]  /*27b0*/  SHF.L.U32 R2, R15, 0x1f, RZ ;  /* 0x0000001f0f027819 */ /* 0x000fc600000006ff */
[----:B------:R-:W-:-:S09]  /*27c0*/  ULEA UR4, UR13, UR5, 0x3 ;  /* 0x000000050d047291 */ /* 0x000fd2000f8e18ff */
[----:B------:R-:W1:Y:S02]  /*27d0*/  SYNCS.PHASECHK.TRANS64.TRYWAIT P0, [UR4], R2 ;  /* 0x00000002ff0075a7 */ /* 0x000e640008001104 */
[----:B-1----:R-:W-:Y:S05]  /*27e0*/  @!P0 BRA `(.L_x_43) ;  /* 0x0000006800fc8947 */ /* 0x002fea0003800000 */
.L_x_145:
[----:B------:R-:W-:-:S04]  /*27f0*/  UIADD3 UR6, UPT, UPT, UR13, 0x1, URZ ;  /* 0x000000010d067890 */ /* 0x000fc8000fffe0ff */
[----:B------:R-:W-:-:S04]  /*2800*/  UISETP.NE.AND UP0, UPT, UR6, 0x6, UPT ;  /* 0x000000060600788c */ /* 0x000fc8000bf05270 */
[----:B------:R-:W-:Y:S02]  /*2810*/  USEL UR7, URZ, 0x1, UP0 ;  /* 0x00000001ff077887 */ /* 0x000fe40008000000 */
[----:B------:R-:W-:-:S04]  /*2820*/  USEL UR6, UR6, URZ, UP0 ;  /* 0x000000ff06067287 */ /* 0x000fc80008000000 */
[----:B------:R-:W-:Y:S01]  /*2830*/  ULEA UR4, UR6, UR5, 0x3 ;  /* 0x0000000506047291 */ /* 0x000fe2000f8e18ff */
[----:B-1----:R-:W-:-:S04]  /*2840*/  LOP3.LUT R2, R15, UR7, RZ, 0x3c, !PT ;  /* 0x000000070f027c12 */ /* 0x002fc8000f8e3cff */
[----:B------:R-:W-:-:S04]  /*2850*/  SHF.L.U32 R3, R2, 0x1f, RZ ;  /* 0x0000001f02037819 */ /* 0x000fc800000006ff */
[----:B------:R-:W1:Y:S02]  /*2860*/  SYNCS.PHASECHK.TRANS64.TRYWAIT P0, [UR4], R3 ;  /* 0x00000003ff0075a7 */ /* 0x000e640008001104 */
[----:B-1----:R-:W-:Y:S05]  /*2870*/  @!P0 BRA `(.L_x_44) ;  /* 0x0000006800f08947 */ /* 0x002fea0003800000 */
.L_x_147:
[----:B------:R-:W-:-:S04]  /*2880*/  UIADD3 UR6, UPT, UPT, UR6, 0x1, URZ ;  /* 0x0000000106067890 */ /* 0x000fc8000fffe0ff */
[----:B------:R-:W-:-:S04]  /*2890*/  UISETP.NE.AND UP0, UPT, UR6, 0x6, UPT ;  /* 0x000000060600788c */ /* 0x000fc8000bf05270 */
[----:B------:R-:W-:Y:S02]  /*28a0*/  USEL UR7, URZ, 0x1, UP0 ;  /* 0x00000001ff077887 */ /* 0x000fe40008000000 */
[----:B------:R-:W-:-:S04]  /*28b0*/  USEL UR6, UR6, URZ, UP0 ;  /* 0x000000ff06067287 */ /* 0x000fc80008000000 */
[----:B------:R-:W-:Y:S01]  /*28c0*/  ULEA UR4, UR6, UR5, 0x3 ;  /* 0x0000000506047291 */ /* 0x000fe2000f8e18ff */
[----:B------:R-:W-:-:S04]  /*28d0*/  LOP3.LUT R2, R2, UR7, RZ, 0x3c, !PT ;  /* 0x0000000702027c12 */ /* 0x000fc8000f8e3cff */
[----:B-1----:R-:W-:-:S04]  /*28e0*/  SHF.L.U32 R3, R2, 0x1f, RZ ;  /* 0x0000001f02037819 */ /* 0x002fc800000006ff */
[----:B------:R-:W1:Y:S02]  /*28f0*/  SYNCS.PHASECHK.TRANS64.TRYWAIT P0, [UR4], R3 ;  /* 0x00000003ff0075a7 */ /* 0x000e640008001104 */
[----:B-1----:R-:W-:Y:S05]  /*2900*/  @!P0 BRA `(.L_x_45) ;  /* 0x0000006800e48947 */ /* 0x002fea0003800000 */
.L_x_149:
        /* <DEDUP_REMOVED lines=9> */
.L_x_151:
        /* <DEDUP_REMOVED lines=9> */
.L_x_153:
[----:B------:R-:W-:-:S04]  /*2a30*/  UIADD3 UR6, UPT, UPT, UR6, 0x1, URZ ;  /* 0x0000000106067890 */ /* 0x000fc8000fffe0ff */
[----:B------:R-:W-:-:S04]  /*2a40*/  UISETP.NE.AND UP0, UPT, UR6, 0x6, UPT ;  /* 0x000000060600788c */ /* 0x000fc8000bf05270 */
[----:B------:R-:W-:Y:S02]  /*2a50*/  USEL UR4, URZ, 0x1, UP0 ;  /* 0x00000001ff047887 */ /* 0x000fe40008000000 */
[----:B------:R-:W-:-:S04]  /*2a60*/  USEL UR6, UR6, URZ, UP0 ;  /* 0x000000ff06067287 */ /* 0x000fc80008000000 */
[----:B------:R-:W-:Y:S01]  /*2a70*/  ULEA UR6, UR6, UR5, 0x3 ;  /* 0x0000000506067291 */ /* 0x000fe2000f8e18ff */
[----:B------:R-:W-:-:S04]  /*2a80*/  LOP3.LUT R2, R2, UR4, RZ, 0x3c, !PT ;  /* 0x0000000402027c12 */ /* 0x000fc8000f8e3cff */
[----:B------:R-:W-:Y:S01]  /*2a90*/  SHF.L.U32 R2, R2, 0x1f, RZ ;  /* 0x0000001f02027819 */ /* 0x000fe200000006ff */
[----:B-1-3--:R-:W-:-:S07]  /*2aa0*/  IMAD.U32 R0, RZ, RZ, UR6 ;  /* 0x00000006ff007e24 */ /* 0x00afce000f8e00ff */
.L_x_48:
[----:B-1----:R1:W2:Y:S02]  /*2ab0*/  SYNCS.PHASECHK.TRANS64.TRYWAIT P0, [R0+URZ], R2 ;  /* 0x00000002000075a7 */ /* 0x0022a400080011ff */
[----:B--2---:R-:W-:Y:S05]  /*2ac0*/  @!P0 NANOSLEEP.SYNCS 0x989680 ;  /* 0x009896800000895d */ /* 0x004fea0003900000 */
[----:B------:R-:W2:Y:S02]  /*2ad0*/  @!P0 SYNCS.PHASECHK.TRANS64 P0, [R0+URZ], R2 ;  /* 0x00000002000085a7 */ /* 0x000ea400080010ff */
[----:B--2---:R-:W-:Y:S05]  /*2ae0*/  @P0 EXIT ;  /* 0x000000000000094d */ /* 0x004fea0003800000 */
[----:B------:R-:W-:Y:S05]  /*2af0*/  BRA `(.L_x_48) ;  /* 0xfffffffc00ec7947 */ /* 0x000fea000383ffff */
.L_x_22:
[----:B------:R-:W-:-:S04]  /*2b00*/  UISETP.NE.AND UP0, UPT, UR37, URZ, UPT ;  /* 0x000000ff2500728c */ /* 0x000fc8000bf05270 */
[----:B------:R-:W-:-:S09]  /*2b10*/  UISETP.NE.OR UP0, UPT, UR5, 0x1, UP0 ;  /* 0x000000010500788c */ /* 0x000fd20008705670 */
[----:B------:R-:W-:Y:S05]  /*2b20*/  BRA.U UP0, `(.L_x_49) ;  /* 0x00000005004c7547 */ /* 0x000fea000b800000 */
[----:B------:R-:W-:Y:S01]  /*2b30*/  HFMA2 R3, -RZ, RZ, 0, 0 ;  /* 0x00000000ff037431 */ /* 0x000fe200000001ff */
[----:B------:R-:W-:Y:S01]  /*2b40*/  ISETP.GE.U32.AND P2, PT, R9, 0x8, PT ;  /* 0x000000080900780c */ /* 0x000fe20003f46070 */
[----:B------:R-:W-:Y:S01]  /*2b50*/  IMAD.MOV.U32 R12, RZ, RZ, 0x1 ;  /* 0x00000001ff0c7424 */ /* 0x000fe200078e00ff */
[----:B------:R-:W-:Y:S01]  /*2b60*/  CS2R R10, SRZ ;  /* 0x00000000000a7805 */ /* 0x000fe2000001ff00 */
[----:B------:R-:W-:Y:S01]  /*2b70*/  IMAD.MOV.U32 R8, RZ, RZ, RZ ;  /* 0x000000ffff087224 */ /* 0x000fe200078e00ff */
[----:B------:R-:W-:Y:S01]  /*2b80*/  UMOV UR4, 0x400 ;  /* 0x0000040000047882 */ /* 0x000fe20000000000 */
[----:B------:R-:W-:Y:S01]  /*2b90*/  UMOV UR6, URZ ;  /* 0x000000ff00067c82 */ /* 0x000fe20008000000 */
[----:B------:R-:W-:-:S12]  /*2ba0*/  ULEA UR37, UR37, UR4, 0x18 ;  /* 0x0000000425257291 */ /* 0x000fd8000f8ec0ff */
.L_x_53:
[----:B------:R-:W-:Y:S02]  /*2bb0*/  LEA R0, R3, UR37, 0x3 ;  /* 0x0000002503007c11 */ /* 0x000fe4000f8e18ff */
[----:B------:R-:W-:-:S03]  /*2bc0*/  SHF.L.U32 R4, R8, 0x1f, RZ ;  /* 0x0000001f08047819 */ /* 0x000fc600000006ff */
[----:B------:R-:W-:Y:S01]  /*2bd0*/  VIADD R5, R0, 0x120 ;  /* 0x0000012000057836 */ /* 0x000fe20000000000 */
[----:B------:R-:W1:Y:S02]  /*2be0*/  SYNCS.PHASECHK.TRANS64.TRYWAIT P0, [R0+URZ+0x110], R4 ;  /* 0x00011004000075a7 */ /* 0x000e6400080011ff */
[----:B-1----:R-:W-:Y:S05]  /*2bf0*/  @!P0 BRA `(.L_x_50) ;  /* 0x0000006800708947 */ /* 0x002fea0003800000 */
.L_x_154:
[----:B------:R-:W-:Y:S01]  /*2c00*/  ULEA UR5, UR6, UR37, 0x3 ;  /* 0x0000002506057291 */ /* 0x000fe2000f8e18ff */
[----:B-1----:R-:W-:Y:S01]  /*2c10*/  PRMT R0, RZ, 0x654, R5 ;  /* 0x00000654ff007816 */ /* 0x002fe20000000005 */
[----:B------:R-:W-:Y:S01]  /*2c20*/  @!P2 IMAD.MOV.U32 R4, RZ, RZ, 0x10 ;  /* 0x00000010ff04a424 */ /* 0x000fe200078e00ff */
[----:B------:R-:W-:Y:S01]  /*2c30*/  SHF.L.U32 R5, R12, 0x1f, RZ ;  /* 0x0000001f0c057819 */ /* 0x000fe200000006ff */
[----:B------:R-:W-:Y:S01]  /*2c40*/  UIADD3 UR4, UPT, UPT, UR5, 0xb0, URZ ;  /* 0x000000b005047890 */ /* 0x000fe2000fffe0ff */
[----:B------:R1:W-:Y:S05]  /*2c50*/  SYNCS.ARRIVE.TRANS64.RED.A1T0 RZ, [R0+URZ], RZ ;  /* 0x000000ff00ff79a7 */ /* 0x0003ea00081004ff */
[----:B------:R-:W-:Y:S01]  /*2c60*/  IMAD.U32 R6, RZ, RZ, UR4 ;  /* 0x00000004ff067e24 */ /* 0x000fe2000f8e00ff */
[----:B------:R-:W2:Y:S04]  /*2c70*/  SYNCS.PHASECHK.TRANS64.TRYWAIT P0, [UR5+0xc0], R5 ;  /* 0x0000c005ff0075a7 */ /* 0x000ea80008001105 */
[----:B------:R-:W-:Y:S01]  /*2c80*/  PRMT R6, R9, 0x654, R6 ;  /* 0x0000065409067816 */ /* 0x000fe20000000006 */
[----:B-12---:R-:W-:Y:S06]  /*2c90*/  @!P0 BRA `(.L_x_51) ;  /* 0x00000068005c8947 */ /* 0x006fec0003800000 */
.L_x_156:
[----:B------:R-:W-:Y:S01]  /*2ca0*/  ULEA UR4, UR6, UR37, 0x4 ;  /* 0x0000002506047291 */ /* 0x000fe2000f8e20ff */
[----:B------:R-:W-:Y:S01]  /*2cb0*/  SEL R2, R6, R2, !P2 ;  /* 0x0000000206027207 */ /* 0x000fe20005000000 */
[----:B------:R-:W-:Y:S01]  /*2cc0*/  UIADD3 UR5, UPT, UPT, UR5, 0xb0, URZ ;  /* 0x000000b005057890 */ /* 0x000fe2000fffe0ff */
[----:B-1----:R-:W-:Y:S01]  /*2cd0*/  LEA R0, R11, UR37, 0x3 ;  /* 0x000000250b007c11 */ /* 0x002fe2000f8e18ff */
[----:B------:R-:W-:Y:S01]  /*2ce0*/  UIADD3 UR4, UPT, UPT, UR4, 0x140, URZ ;  /* 0x0000014004047890 */ /* 0x000fe2000fffe0ff */
[----:B------:R1:W-:Y:S01]  /*2cf0*/  @!P2 SYNCS.ARRIVE.TRANS64.RED RZ, [R2+URZ], R4 ;  /* 0x0000000402ffa9a7 */ /* 0x0003e200080004ff */
[----:B------:R-:W-:Y:S01]  /*2d00*/  UIADD3 UR6, UPT, UPT, UR6, 0x1, URZ ;  /* 0x0000000106067890 */ /* 0x000fe2000fffe0ff */
[----:B------:R-:W-:-:S03]  /*2d10*/  VIADD R3, R3, 0x1 ;  /* 0x0000000103037836 */ /* 0x000fc60000000000 */
[----:B------:R-:W-:Y:S02]  /*2d20*/  UISETP.NE.AND UP0, UPT, UR6, 0x2, UPT ;  /* 0x000000020600788c */ /* 0x000fe4000bf05270 */
[----:B------:R-:W-:Y:S01]  /*2d30*/  ISETP.NE.AND P0, PT, R3, 0x2, PT ;  /* 0x000000020300780c */ /* 0x000fe20003f05270 */
[----:B------:R-:W-:Y:S06]  /*2d40*/  UGETNEXTWORKID.BROADCAST [UR4], [UR5] ;  /* 0x00000000040073ca */ /* 0x000fec0008000100 */
[----:B------:R-:W-:Y:S02]  /*2d50*/  USEL UR4, URZ, 0x1, UP0 ;  /* 0x00000001ff047887 */ /* 0x000fe40008000000 */
[----:B------:R-:W-:-:S04]  /*2d60*/  USEL UR6, UR6, URZ, UP0 ;  /* 0x000000ff06067287 */ /* 0x000fc80008000000 */
[----:B------:R-:W-:Y:S02]  /*2d70*/  LOP3.LUT R12, R12, UR4, RZ, 0x3c, !PT ;  /* 0x000000040c0c7c12 */ /* 0x000fe4000f8e3cff */
[----:B-1----:R-:W-:-:S04]  /*2d80*/  SHF.L.U32 R4, R10, 0x1f, RZ ;  /* 0x0000001f0a047819 */ /* 0x002fc800000006ff */
[----:B------:R-:W1:Y:S02]  /*2d90*/  SYNCS.PHASECHK.TRANS64.TRYWAIT P1, [R0+URZ+0xb0], R4 ;  /* 0x0000b004000075a7 */ /* 0x000e6400080211ff */
[----:B-1----:R-:W-:Y:S05]  /*2da0*/  @!P1 BRA `(.L_x_52) ;  /* 0x0000006800309947 */ /* 0x002fea0003800000 */
.L_x_157:
[----:B-1----:R-:W-:Y:S01]  /*2db0*/  LEA R4, R11, UR37, 0x4 ;  /* 0x000000250b047c11 */ /* 0x002fe2000f8e20ff */
[----:B------:R-:W-:Y:S01]  /*2dc0*/  VIADD R0, R0, 0xc0 ;  /* 0x000000c000007836 */ /* 0x000fe20000000000 */
[----:B------:R-:W-:Y:S01]  /*2dd0*/  SEL R3, R3, RZ, P0 ;  /* 0x000000ff03037207 */ /* 0x000fe20000000000 */
[----:B------:R-:W-:-:S03]  /*2de0*/  VIADD R11, R11, 0x1 ;  /* 0x000000010b0b7836 */ /* 0x000fc60000000000 */
[----:B------:R-:W1:Y:S01]  /*2df0*/  LDS.128 R4, [R4+0x140] ;  /* 0x0001400004047984 */ /* 0x000e620000000c00 */
[----:B------:R-:W-:Y:S02]  /*2e00*/  PRMT R0, RZ, 0x654, R0 ;  /* 0x00000654ff007816 */ /* 0x000fe40000000000 */
[C---:B------:R-:W-:Y:S01]  /*2e10*/  ISETP.NE.AND P1, PT, R11.reuse, 0x2, PT ;  /* 0x000000020b00780c */ /* 0x040fe20003f25270 */
[----:B------:R-:W-:Y:S01]  /*2e20*/  @!PT LDS RZ, [RZ] ;  /* 0x00000000fffff984 */ /* 0x000fe20000000800 */
[----:B------:R-:W-:Y:S01]  /*2e30*/  @!PT LDS RZ, [RZ] ;  /* 0x00000000fffff984 */ /* 0x000fe20000000800 */
[----:B------:R-:W-:Y:S01]  /*2e40*/  @!PT LDS RZ, [RZ] ;  /* 0x00000000fffff984 */ /* 0x000fe20000000800 */
[----:B------:R-:W-:Y:S01]  /*2e50*/  @!PT LDS RZ, [RZ] ;  /* 0x00000000fffff984 */ /* 0x000fe20000000800 */
[----:B------:R2:W-:Y:S06]  /*2e60*/  MEMBAR.ALL.CTA ;  /* 0x0000000000007992 */ /* 0x0005ec0000008000 */
[----:B--2---:R-:W2:Y:S01]  /*2e70*/  FENCE.VIEW.ASYNC.S ;  /* 0x00000000000073c6 */ /* 0x004ea20000000000 */
[----:B------:R-:W-:Y:S01]  /*2e80*/  SEL R11, R11, RZ, P1 ;  /* 0x000000ff0b0b7207 */ /* 0x000fe20000800000 */
[----:B--2---:R2:W-:Y:S01]  /*2e90*/  SYNCS.ARRIVE.TRANS64.RED.A1T0 RZ, [R0+URZ], RZ ;  /* 0x000000ff00ff79a7 */ /* 0x0045e200081004ff */
[----:B-1----:R-:W-:-:S02]  /*2ea0*/  LOP3.LUT P3, RZ, R6, 0x1, RZ, 0xc0, !PT ;  /* 0x0000000106ff7812 */ /* 0x002fc4000786c0ff */
[----:B------:R-:W-:-:S04]  /*2eb0*/  SEL R4, RZ, 0x1, P1 ;  /* 0x00000001ff047807 */ /* 0x000fc80000800000 */
[----:B------:R-:W-:Y:S02]  /*2ec0*/  LOP3.LUT R10, R10, R4, RZ, 0x3c, !PT ;  /* 0x000000040a0a7212 */ /* 0x000fe400078e3cff */
[----:B--2---:R-:W-:-:S04]  /*2ed0*/  SEL R0, RZ, 0x1, P0 ;  /* 0x00000001ff007807 */ /* 0x004fc80000000000 */
[----:B------:R-:W-:Y:S01]  /*2ee0*/  LOP3.LUT R8, R8, R0, RZ, 0x3c, !PT ;  /* 0x0000000008087212 */ /* 0x000fe200078e3cff */
[----:B------:R-:W-:Y:S06]  /*2ef0*/  @P3 BRA `(.L_x_53) ;  /* 0xfffffffc002c3947 */ /* 0x000fec000383ffff */
[----:B------:R-:W-:Y:S01]  /*2f00*/  ULEA UR5, UR6, UR37, 0x3 ;  /* 0x0000002506057291 */ /* 0x000fe2000f8e18ff */
[----:B------:R-:W-:-:S08]  /*2f10*/  SHF.L.U32 R2, R12, 0x1f, RZ ;  /* 0x0000001f0c027819 */ /* 0x000fd000000006ff */
[----:B------:R-:W1:Y:S02]  /*2f20*/  SYNCS.PHASECHK.TRANS64 P0, [UR5+0xc0], R2 ;  /* 0x0000c002ff0075a7 */ /* 0x000e640008001005 */
[----:B-1----:R-:W-:Y:S05]  /*2f30*/  @P0 BRA `(.L_x_54) ;  /* 0x0000000000080947 */ /* 0x002fea0003800000 */
[----:B------:R-:W1:Y:S02]  /*2f40*/  SYNCS.PHASECHK.TRANS64.TRYWAIT P0, [UR5+0xc0], R2 ;  /* 0x0000c002ff0075a7 */ /* 0x000e640008001105 */
[----:B-1----:R-:W-:Y:S05]  /*2f50*/  @!P0 BRA `(.L_x_55) ;  /* 0x0000006400d88947 */ /* 0x002fea0003800000 */
.L_x_54:
[----:B------:R-:W-:-:S04]  /*2f60*/  UIADD3 UR4, UPT, UPT, UR6, 0x1, URZ ;  /* 0x0000000106047890 */ /* 0x000fc8000fffe0ff */
[----:B------:R-:W-:-:S04]  /*2f70*/  UISETP.NE.AND UP0, UPT, UR4, 0x2, UPT ;  /* 0x000000020400788c */ /* 0x000fc8000bf05270 */
[----:B------:R-:W-:Y:S02]  /*2f80*/  USEL UR7, URZ, 0x1, UP0 ;  /* 0x00000001ff077887 */ /* 0x000fe40008000000 */
[----:B------:R-:W-:-:S04]  /*2f90*/  USEL UR4, UR4, URZ, UP0 ;  /* 0x000000ff04047287 */ /* 0x000fc80008000000 */
[----:B------:R-:W-:Y:S01]  /*2fa0*/  ULEA UR4, UR4, UR37, 0x3 ;  /* 0x0000002504047291 */ /* 0x000fe2000f8e18ff */
[----:B-1----:R-:W-:-:S04]  /*2fb0*/  LOP3.LUT R2, R12, UR7, RZ, 0x3c, !PT ;  /* 0x000000070c027c12 */ /* 0x002fc8000f8e3cff */
[----:B------:R-:W-:-:S04]  /*2fc0*/  SHF.L.U32 R0, R2, 0x1f, RZ ;  /* 0x0000001f02007819 */ /* 0x000fc800000006ff */
[----:B------:R-:W1:Y:S02]  /*2fd0*/  SYNCS.PHASECHK.TRANS64 P0, [UR4+0xc0], R0 ;  /* 0x0000c000ff0075a7 */ /* 0x000e640008001004 */
[----:B-1----:R-:W-:Y:S05]  /*2fe0*/  @P0 EXIT ;  /* 0x000000000000094d */ /* 0x002fea0003800000 */
[----:B------:R-:W-:Y:S02]  /*2ff0*/  SHF.L.U32 R2, R2, 0x1f, RZ ;  /* 0x0000001f02027819 */ /* 0x000fe400000006ff */
[----:B------:R-:W-:-:S07]  /*3000*/  MOV R0, UR4 ;  /* 0x0000000400007c02 */ /* 0x000fce0008000f00 */
.L_x_56:
[----:B-1----:R1:W2:Y:S02]  /*3010*/  SYNCS.PHASECHK.TRANS64.TRYWAIT P0, [R0+URZ+0xc0], R2 ;  /* 0x0000c002000075a7 */ /* 0x0022a400080011ff */
[----:B--2---:R-:W-:Y:S05]  /*3020*/  @!P0 NANOSLEEP.SYNCS 0x989680 ;  /* 0x009896800000895d */ /* 0x004fea0003900000 */
[----:B------:R-:W2:Y:S02]  /*3030*/  @!P0 SYNCS.PHASECHK.TRANS64 P0, [R0+URZ+0xc0], R2 ;  /* 0x0000c002000085a7 */ /* 0x000ea400080010ff */
[----:B--2---:R-:W-:Y:S05]  /*3040*/  @P0 EXIT ;  /* 0x000000000000094d */ /* 0x004fea0003800000 */
[----:B------:R-:W-:Y:S05]  /*3050*/  BRA `(.L_x_56) ;  /* 0xfffffffc00ec7947 */ /* 0x000fea000383ffff */
.L_x_49:
[----:B------:R-:W-:Y:S05]  /*3060*/  BRA.U UP3, `(.L_x_57) ;  /* 0x0000000d03bc7547 */ /* 0x000fea000b800000 */
[----:B------:R-:W-:Y:S01]  /*3070*/  UMOV UR4, 0x40 ;  /* 0x0000004000047882 */ /* 0x000fe20000000000 */
[----:B------:R-:W-:Y:S01]  /*3080*/  NOP ;  /* 0x0000000000007918 */ /* 0x000fe20000000000 */
[----:B------:R-:W-:Y:S01]  /*3090*/  ULEA UR4, UR37, UR4, 0x18 ;  /* 0x0000000425047291 */ /* 0x000fe2000f8ec0ff */
[----:B------:R-:W-:Y:S02]  /*30a0*/  UMOV UR5, 0x400 ;  /* 0x0000040000057882 */ /* 0x000fe40000000000 */
[----:B------:R-:W-:-:S06]  /*30b0*/  ULEA UR37, UR37, UR5, 0x18 ;  /* 0x0000000525257291 */ /* 0x000fcc000f8ec0ff */
[----:B------:R-:W1:Y:S02]  /*30c0*/  LDS.U8 R2, [UR4+0x1c] ;  /* 0x00001c04ff027984 */ /* 0x000e640008000000 */
[----:B-1----:R-:W-:-:S13]  /*30d0*/  ISETP.NE.AND P0, PT, R2, RZ, PT ;  /* 0x000000ff0200720c */ /* 0x002fda0003f05270 */
[----:B------:R-:W-:Y:S05]  /*30e0*/  @P0 BRA `(.L_x_58) ;  /* 0x0000000000580947 */ /* 0x000fea0003800000 */
[----:B------:R-:W-:-:S13]  /*30f0*/  ELECT P0, URZ, PT ;  /* 0x0000000000ff782f */ /* 0x000fda0003800000 */
[----:B------:R-:W-:Y:S05]  /*3100*/  @!P0 BRA `(.L_x_59) ;  /* 0x0000000000608947 */ /* 0x000fea0003800000 */
[----:B------:R-:W-:Y:S01]  /*3110*/  UMOV UR5, 0x10 ;  /* 0x0000001000057882 */ /* 0x000fe20000000000 */
[----:B------:R-:W-:Y:S01]  /*3120*/  HFMA2 R2, -RZ, RZ, 0, 5.9604644775390625e-08 ;  /* 0x00000001ff027431 */ /* 0x000fe200000001ff */
[----:B------:R-:W-:-:S03]  /*3130*/  MOV R3, 0xffff ;  /* 0x0000ffff00037802 */ /* 0x000fc60000000f00 */
[----:B------:R-:W-:Y:S04]  /*3140*/  DEPBAR.LE SB1, 0x36 ;  /* 0x00009d800000791a */ /* 0x000fe80000000000 */
[----:B------:R-:W1:Y:S02]  /*3150*/  UTCATOMSWS.FIND_AND_SET.ALIGN UP0, UR5, UR5 ;  /* 0x00000005000575e3 */ /* 0x000e640008000800 */
[----:B-1----:R-:W-:Y:S01]  /*3160*/  MOV R4, UR5 ;  /* 0x0000000500047c02 */ /* 0x002fe20008000f00 */
[----:B------:R-:W-:Y:S06]  /*3170*/  BRA.U UP0, `(.L_x_60) ;  /* 0x0000000100187547 */ /* 0x000fec000b800000 */
.L_x_61:
[----:B------:R-:W-:Y:S05]  /*3180*/  NANOSLEEP 0x64 ;  /* 0x000000640000795d */ /* 0x000fea0003800000 */
[----:B------:R-:W-:-:S05]  /*3190*/  UMOV UR5, 0x10 ;  /* 0x0000001000057882 */ /* 0x000fca0000000000 */
[----:B------:R-:W-:Y:S04]  /*31a0*/  DEPBAR.LE SB1, 0x36 ;  /* 0x00009d800000791a */ /* 0x000fe80000000000 */
[----:B------:R-:W1:Y:S02]  /*31b0*/  UTCATOMSWS.FIND_AND_SET.ALIGN UP0, UR5, UR5 ;  /* 0x00000005000575e3 */ /* 0x000e640008000800 */
[----:B-1----:R-:W-:Y:S01]  /*31c0*/  MOV R4, UR5 ;  /* 0x0000000500047c02 */ /* 0x002fe20008000f00 */
[----:B------:R-:W-:Y:S05]  /*31d0*/  BRA.U !UP0, `(.L_x_61) ;  /* 0xfffffffd08e87547 */ /* 0x000fea000b83ffff */
.L_x_60:
[-C--:B------:R-:W-:Y:S02]  /*31e0*/  SHF.L.U32 R3, R3, R4.reuse, RZ ;  /* 0x0000000403037219 */ /* 0x080fe400000006ff */
[----:B------:R-:W-:Y:S01]  /*31f0*/  SHF.L.U32 R2, R2, R4, RZ ;  /* 0x0000000402027219 */ /* 0x000fe200000006ff */
[----:B------:R-:W-:Y:S02]  /*3200*/  IMAD.SHL.U32 R4, R4, 0x20, RZ ;  /* 0x0000002004047824 */ /* 0x000fe400078e00ff */
[----:B------:R1:W-:Y:S04]  /*3210*/  ATOMS.OR RZ, [UR4+0x14], R3 ;  /* 0x00001403ffff798c */ /* 0x0003e8000b000004 */
[----:B------:R1:W-:Y:S04]  /*3220*/  ATOMS.OR RZ, [UR4+0x18], R2 ;  /* 0x00001802ffff798c */ /* 0x0003e8000b000004 */
[----:B------:R1:W-:Y:S01]  /*3230*/  STS [UR37+0x160], R4 ;  /* 0x00016004ff007988 */ /* 0x0003e20008000825 */
[----:B------:R-:W-:Y:S05]  /*3240*/  BRA `(.L_x_59) ;  /* 0x0000000000107947 */ /* 0x000fea0003800000 */
.L_x_58:
[----:B------:R-:W-:-:S05]  /*3250*/  MOV R2, 0xffffffff ;  /* 0xffffffff00027802 */ /* 0x000fca0000000f00 */
[----:B------:R1:W-:Y:S02]  /*3260*/  STS [UR37+0x160], R2 ;  /* 0x00016002ff007988 */ /* 0x0003e40008000825 */
[----:B-1----:R-:W-:Y:S02]  /*3270*/  MOV R2, 0x3290 ;  /* 0x0000329000027802 */ /* 0x002fe40000000f00 */
[----:B-----5:R-:W-:Y:S05]  /*3280*/  CALL.REL.NOINC `($__internal_1_$__cuda_sm10x_tcgen05_guardrail_trap_phase_invalid_during_alloc) ;  /* 0x0000006c00247944 */ /* 0x020fea0003c00000 */
.L_x_59:
[----:B------:R-:W-:Y:S05]  /*3290*/  WARPSYNC.ALL ;  /* 0x0000000000007948 */ /* 0x000fea0003800000 */
[----:B------:R-:W2:Y:S01]  /*32a0*/  S2UR UR5, SR_CgaCtaId ;  /* 0x00000000000579c3 */ /* 0x000ea20000008800 */
[----:B------:R-:W-:Y:S01]  /*32b0*/  UMOV UR4, 0x400 ;  /* 0x0000040000047882 */ /* 0x000fe20000000000 */
[----:B------:R-:W-:-:S06]  /*32c0*/  NOP ;  /* 0x0000000000007918 */ /* 0x000fcc0000000000 */
[----:B------:R-:W-:Y:S06]  /*32d0*/  BAR.ARV 0x6, 0xa0 ;  /* 0x0182800000007b1d */ /* 0x000fec0000002000 */
[----:B------:R-:W3:Y:S01]  /*32e0*/  LDCU UR7, c[0x0][0x38c] ;  /* 0x00007180ff0777ac */ /* 0x000ee20008000800 */
[----:B------:R-:W-:Y:S01]  /*32f0*/  LOP3.LUT R0, R0, 0xffff, RZ, 0xc0, !PT ;  /* 0x0000ffff00007812 */ /* 0x000fe200078ec0ff */
[----:B------:R-:W-:Y:S01]  /*3300*/  IMAD.MOV.U32 R11, RZ, RZ, 0x1 ;  /* 0x00000001ff0b7424 */ /* 0x000fe200078e00ff */
[----:B------:R-:W-:Y:S01]  /*3310*/  CS2R R8, SRZ ;  /* 0x0000000000087805 */ /* 0x000fe2000001ff00 */
[----:B------:R-:W4:Y:S01]  /*3320*/  LDCU UR6, c[0x0][0x38c] ;  /* 0x00007180ff0677ac */ /* 0x000f220008000800 */
[----:B------:R-:W-:Y:S01]  /*3330*/  R2UR UR9, R0 ;  /* 0x00000000000972ca */ /* 0x000fe200000e0000 */
[----:B------:R-:W-:Y:S01]  /*3340*/  IMAD.MOV.U32 R10, RZ, RZ, RZ ;  /* 0x000000ffff0a7224 */ /* 0x000fe200078e00ff */
[----:B------:R-:W-:Y:S01]  /*3350*/  UMOV UR16, URZ ;  /* 0x000000ff00107c82 */ /* 0x000fe20008000000 */
[----:B------:R-:W-:Y:S01]  /*3360*/  UMOV UR15, URZ ;  /* 0x000000ff000f7c82 */ /* 0x000fe20008000000 */
[----:B--2---:R-:W-:Y:S01]  /*3370*/  ULEA UR5, UR5, UR4, 0x18 ;  /* 0x0000000405057291 */ /* 0x004fe2000f8ec0ff */
[----:B------:R-:W-:Y:S01]  /*3380*/  UMOV UR24, 0x0 ;  /* 0x0000000000187882 */ /* 0x000fe20000000000 */
[----:B------:R-:W-:-:S02]  /*3390*/  UMOV UR25, 0x8208010 ;  /* 0x0820801000197882 */ /* 0x000fc40000000000 */
[----:B------:R-:W-:Y:S02]  /*33a0*/  UIADD3 UR11, UPT, UPT, UR5, 0x8400, URZ ;  /* 0x00008400050b7890 */ /* 0x000fe4000fffe0ff */
[----:B------:R-:W-:Y:S02]  /*33b0*/  UIADD3 UR12, UPT, UPT, UR5, 0x20400, URZ ;  /* 0x00020400050c7890 */ /* 0x000fe4000fffe0ff */
[----:B---3--:R-:W-:Y:S01]  /*33c0*/  UIADD3 UR7, UPT, UPT, UR7, 0x3f, URZ ;  /* 0x0000003f07077890 */ /* 0x008fe2000fffe0ff */
[----:B-1----:R-:W1:Y:S01]  /*33d0*/  LDS R2, [UR5+0x160] ;  /* 0x00016005ff027984 */ /* 0x002e620008000800 */
[----:B------:R-:W-:Y:S02]  /*33e0*/  USHF.R.U32.HI UR11, URZ, 0x4, UR11 ;  /* 0x00000004ff0b7899 */ /* 0x000fe4000801160b */
[----:B------:R-:W-:Y:S02]  /*33f0*/  USHF.R.S32.HI UR4, URZ, 0x1f, UR7 ;  /* 0x0000001fff047899 */ /* 0x000fe40008011407 */
[----:B------:R-:W-:-:S02]  /*3400*/  USHF.R.U32.HI UR12, URZ, 0x4, UR12 ;  /* 0x00000004ff0c7899 */ /* 0x000fc4000801160c */
[----:B------:R-:W-:Y:S02]  /*3410*/  ULEA.HI UR4, UR4, UR7, URZ, 0x6 ;  /* 0x0000000704047291 */ /* 0x000fe4000f8f30ff */
[----:B------:R-:W-:Y:S02]  /*3420*/  ULOP3.LUT UR11, UR11, 0x3fff, URZ, 0xc0, !UPT ;  /* 0x00003fff0b0b7892 */ /* 0x000fe4000f8ec0ff */
[----:B------:R-:W-:Y:S02]  /*3430*/  USHF.R.S32.HI UR4, URZ, 0x6, UR4 ;  /* 0x00000006ff047899 */ /* 0x000fe40008011404 */
[----:B------:R-:W-:Y:S02]  /*3440*/  ULOP3.LUT UR12, UR12, 0x3fff, URZ, 0xc0, !UPT ;  /* 0x00003fff0c0c7892 */ /* 0x000fe4000f8ec0ff */
[----:B------:R-:W-:Y:S01]  /*3450*/  UISETP.LT.AND UP0, UPT, UR4, 0x1, UPT ;  /* 0x000000010400788c */ /* 0x000fe2000bf01270 */
[----:B------:R-:W-:Y:S01]  /*3460*/  UMOV UR22, 0x0 ;  /* 0x0000000000167882 */ /* 0x000fe20000000000 */
[----:B------:R-:W-:-:S02]  /*3470*/  UMOV UR23, 0x8208010 ;  /* 0x0820801000177882 */ /* 0x000fc40000000000 */
[----:B------:R-:W-:Y:S02]  /*3480*/  USEL UR10, UR4, 0x1, !UP0 ;  /* 0x00000001040a7887 */ /* 0x000fe4000c000000 */
[----:B------:R-:W-:Y:S02]  /*3490*/  ULOP3.LUT UR11, UR11, 0x2000000, URZ, 0xfc, !UPT ;  /* 0x020000000b0b7892 */ /* 0x000fe4000f8efcff */
[----:B------:R-:W-:Y:S02]  /*34a0*/  ULOP3.LUT UR12, UR12, 0x10000, URZ, 0xfc, !UPT ;  /* 0x000100000c0c7892 */ /* 0x000fe4000f8efcff */
[----:B------:R-:W-:Y:S02]  /*34b0*/  UIADD3 UR10, UPT, UPT, -UR10, URZ, URZ ;  /* 0x000000ff0a0a7290 */ /* 0x000fe4000fffe1ff */
[----:B----4-:R-:W-:Y:S01]  /*34c0*/  UISETP.GE.AND UP3, UPT, UR6, 0x1, UPT ;  /* 0x000000010600788c */ /* 0x010fe2000bf66270 */
[----:B------:R-:W-:Y:S01]  /*34d0*/  UMOV UR20, 0x0 ;  /* 0x0000000000147882 */ /* 0x000fe20000000000 */
[----:B------:R-:W-:Y:S01]  /*34e0*/  UMOV UR21, 0x8208010 ;  /* 0x0820801000157882 */ /* 0x000fe20000000000 */
[----:B------:R-:W-:Y:S01]  /*34f0*/  UMOV UR18, 0x0 ;  /* 0x0000000000127882 */ /* 0x000fe20000000000 */
[----:B------:R-:W-:Y:S01]  /*3500*/  UMOV UR19, 0x8208010 ;  /* 0x0820801000137882 */ /* 0x000fe20000000000 */
[----:B-1----:R-:W-:-:S15]  /*3510*/  R2UR UR17, R2 ;  /* 0x00000000021172ca */ /* 0x002fde00000e0000 */
.L_x_68:
[----:B------:R-:W-:Y:S02]  /*3520*/  LEA R0, R10, UR5, 0x3 ;  /* 0x000000050a007c11 */ /* 0x000fe4000f8e18ff */
[----:B------:R-:W-:Y:S02]  /*3530*/  SHF.L.U32 R2, R9, 0x1f, RZ ;  /* 0x0000001f09027819 */ /* 0x000fe400000006ff */
[----:B------:R-:W-:Y:S01]  /*3540*/  PLOP3.LUT P0, PT, PT, PT, UP3, 0x80, 0x8 ;  /* 0x000000000008781c */ /* 0x000fe20003f0f038 */
[----:B------:R-:W-:Y:S01]  /*3550*/  VIADD R3, R0, 0xc0 ;  /* 0x000000c000037836 */ /* 0x000fe20000000000 */
[----:B-1----:R-:W1:Y:S02]  /*3560*/  SYNCS.PHASECHK.TRANS64.TRYWAIT P1, [R0+URZ+0xb0], R2 ;  /* 0x0000b002000075a7 */ /* 0x002e6400080211ff */
[----:B-1-3--:R-:W-:Y:S09]  /*3570*/  @!P1 BRA `(.L_x_62) ;  /* 0x0000006000689947 */ /* 0x00aff20003800000 */
.L_x_159:
[----:B------:R-:W-:Y:S01]  /*3580*/  LEA R4, R10, UR5, 0x4 ;  /* 0x000000050a047c11 */ /* 0x000fe2000f8e20ff */
[----:B------:R-:W-:Y:S01]  /*3590*/  @UP3 ULEA UR6, UR15, UR5, 0x3 ;  /* 0x000000050f063291 */ /* 0x000fe2000f8e18ff */
[----:B------:R-:W-:Y:S01]  /*35a0*/  PLOP3.LUT P2, PT, PT, PT, PT, 0x80, 0x8 ;  /* 0x000000000008781c */ /* 0x000fe20003f4f070 */
[----:B------:R-:W-:Y:S01]  /*35b0*/  ULEA UR7, UR16, UR5, 0x3 ;  /* 0x0000000510077291 */ /* 0x000fe2000f8e18ff */
[----:B------:R-:W-:Y:S01]  /*35c0*/  PRMT R3, RZ, 0x654, R3 ;  /* 0x00000654ff037816 */ /* 0x000fe20000000003 */
[----:B------:R-:W-:Y:S01]  /*35d0*/  ULEA UR8, UR16, UR17, 0x7 ;  /* 0x0000001110087291 */ /* 0x000fe2000f8e38ff */
[----:B------:R-:W2:Y:S01]  /*35e0*/  LDS.128 R4, [R4+0x140] ;  /* 0x0001400004047984 */ /* 0x000ea20000000c00 */
[----:B-1----:R-:W-:Y:S02]  /*35f0*/  @P0 SHF.L.U32 R2, R8, 0x1f, RZ ;  /* 0x0000001f08020819 */ /* 0x002fe400000006ff */
[----:B------:R-:W-:Y:S01]  /*3600*/  SHF.L.U32 R0, R11, 0x1f, RZ ;  /* 0x0000001f0b007819 */ /* 0x000fe200000006ff */
[----:B------:R-:W-:Y:S01]  /*3610*/  @!PT LDS RZ, [RZ] ;  /* 0x00000000fffff984 */ /* 0x000fe20000000800 */
[----:B------:R-:W-:Y:S01]  /*3620*/  @!PT LDS RZ, [RZ] ;  /* 0x00000000fffff984 */ /* 0x000fe20000000800 */
[----:B------:R-:W-:Y:S01]  /*3630*/  @!PT LDS RZ, [RZ] ;  /* 0x00000000fffff984 */ /* 0x000fe20000000800 */
[----:B------:R-:W-:Y:S01]  /*3640*/  @!PT LDS RZ, [RZ] ;  /* 0x00000000fffff984 */ /* 0x000fe20000000800 */
[----:B------:R1:W-:Y:S06]  /*3650*/  MEMBAR.ALL.CTA ;  /* 0x0000000000007992 */ /* 0x0003ec0000008000 */
[----:B-1----:R-:W1:Y:S02]  /*3660*/  FENCE.VIEW.ASYNC.S ;  /* 0x00000000000073c6 */ /* 0x002e640000000000 */
[----:B-1----:R1:W-:Y:S01]  /*3670*/  SYNCS.ARRIVE.TRANS64.RED.A1T0 RZ, [R3+URZ], RZ ;  /* 0x000000ff03ff79a7 */ /* 0x0023e200081004ff */
[----:B------:R1:W3:Y:S01]  /*3680*/  @P0 SYNCS.PHASECHK.TRANS64.TRYWAIT P2, [UR6], R2 ;  /* 0x00000002ff0005a7 */ /* 0x0002e20008041106 */
[----:B--2---:R-:W-:Y:S01]  /*3690*/  LOP3.LUT P1, RZ, R6, 0x1, RZ, 0xc0, !PT ;  /* 0x0000000106ff7812 */ /* 0x004fe2000782c0ff */
[----:B------:R-:W2:Y:S02]  /*36a0*/  SYNCS.PHASECHK.TRANS64.TRYWAIT P0, [UR7+0xf0], R0 ;  /* 0x0000f000ff0075a7 */ /* 0x000ea40008001107 */
[----:B-123--:R-:W-:Y:S10]  /*36b0*/  @!P0 BRA `(.L_x_63) ;  /* 0x00000060002c8947 */ /* 0x00eff40003800000 */
.L_x_161:
[----:B------:R-:W-:Y:S01]  /*36c0*/  IADD3 R10, PT, PT, R10, 0x1, RZ ;  /* 0x000000010a0a7810 */ /* 0x000fe20007ffe0ff */
[----:B------:R-:W-:Y:S06]  /*36d0*/  BRA.U !UP3, `(.L_x_64) ;  /* 0x000000010bc07547 */ /* 0x000fec000b800000 */
[----:B------:R-:W-:Y:S01]  /*36e0*/  UPLOP3.LUT UP4, UPT, UPT, UPT, UPT, 0x40, 0x4 ;  /* 0x000000000004789c */ /* 0x000fe20003f8e870 */
[----:B------:R-:W-:Y:S01]  /*36f0*/  UMOV UR14, UR10 ;  /* 0x0000000a000e7c82 */ /* 0x000fe20008000000 */
[----:B------:R-:W-:Y:S01]  /*3700*/  UMOV UR13, UR4 ;  /* 0x00000004000d7c82 */ /* 0x000fe20008000000 */
[----:B------:R-:W-:-:S08]  /*3710*/  UMOV UR42, UR15 ;  /* 0x0000000f002a7c82 */ /* 0x000fd00008000000 */
.L_x_67:
[----:B------:R-:W-:Y:S02]  /*3720*/  UIADD3 UR14, UPT, UPT, UR14, 0x1, URZ ;  /* 0x000000010e0e7890 */ /* 0x000fe4000fffe0ff */
[----:B--2---:R-:W-:Y:S02]  /*3730*/  ULEA UR6, UR42, UR5, 0x3 ;  /* 0x000000052a067291 */ /* 0x004fe4000f8e18ff */
[----:B------:R-:W-:Y:S01]  /*3740*/  UISETP.NE.AND UP0, UPT, UR14, URZ, UPT ;  /* 0x000000ff0e00728c */ /* 0x000fe2000bf05270 */
[----:B---3--:R-:W-:Y:S10]  /*3750*/  @P2 BRA `(.L_x_65) ;  /* 0x00000000000c2947 */ /* 0x008ff40003800000 */
[----:B-1----:R-:W-:Y:S04]  /*3760*/  SHF.L.U32 R2, R8, 0x1f, RZ ;  /* 0x0000001f08027819 */ /* 0x002fe800000006ff */
[----:B------:R-:W1:Y:S02]  /*3770*/  SYNCS.PHASECHK.TRANS64.TRYWAIT P0, [UR6], R2 ;  /* 0x00000002ff0075a7 */ /* 0x000e640008001106 */
[----:B-1----:R-:W-:Y:S05]  /*3780*/  @!P0 BRA `(.L_x_66) ;  /* 0x0000006000108947 */ /* 0x002fea0003800000 */
.L_x_65:
[----:B------:R-:W-:Y:S01]  /*3790*/  UISETP.NE.AND UP1, UPT, UR13, 0x1, UPT ;  /* 0x000000010d00788c */ /* 0x000fe2000bf25270 */
[----:B------:R-:W-:Y:S01]  /*37a0*/  PLOP3.LUT P2, PT, PT, PT, PT, 0x80, 0x8 ;  /* 0x000000000008781c */ /* 0x000fe20003f4f070 */
[----:B------:R-:W-:Y:S02]  /*37b0*/  UIADD3 UR15, UPT, UPT, UR42, 0x1, URZ ;  /* 0x000000012a0f7890 */ /* 0x000fe4000fffe0ff */
[----:B------:R-:W-:Y:S02]  /*37c0*/  ULEA UR28, UR42, UR12, 0xa ;  /* 0x0000000c2a1c7291 */ /* 0x000fe4000f8e50ff */
[----:B------:R-:W-:Y:S01]  /*37d0*/  UISETP.NE.AND UP2, UPT, UR15, 0x6, UPT ;  /* 0x000000060f00788c */ /* 0x000fe2000bf45270 */
[----:B------:R-:W-:Y:S01]  /*37e0*/  PLOP3.LUT P0, PT, PT, PT, UP1, 0x80, 0x8 ;  /* 0x000000000008781c */ /* 0x000fe20003f0f018 */
[----:B------:R-:W-:Y:S02]  /*37f0*/  UIADD3 UR40, UPT, UPT, UR28, 0x2, URZ ;  /* 0x000000021c287890 */ /* 0x000fe4000fffe0ff */
[----:B------:R-:W-:Y:S02]  /*3800*/  USEL UR27, URZ, 0x1, UP2 ;  /* 0x00000001ff1b7887 */ /* 0x000fe40009000000 */
[----:B------:R-:W-:Y:S02]  /*3810*/  USEL UR15, UR15, URZ, UP2 ;  /* 0x000000ff0f0f7287 */ /* 0x000fe40009000000 */
[----:B------:R-:W-:Y:S02]  /*3820*/  UIADD3 UR36, UPT, UPT, UR28, 0x4, URZ ;  /* 0x000000041c247890 */ /* 0x000fe4000fffe0ff */
[----:B------:R-:W-:Y:S01]  /*3830*/  @UP1 ULEA UR26, UR15, UR5, 0x3 ;  /* 0x000000050f1a1291 */ /* 0x000fe2000f8e18ff */
[----:B------:R-:W-:Y:S01]  /*3840*/  LOP3.LUT R8, R8, UR27, RZ, 0x3c, !PT ;  /* 0x0000001b08087c12 */ /* 0x000fe2000f8e3cff */
[----:B------:R-:W-:Y:S02]  /*3850*/  UIADD3 UR32, UPT, UPT, UR28, 0x6, URZ ;  /* 0x000000061c207890 */ /* 0x000fe4000fffe0ff */
[----:B------:R-:W-:Y:S01]  /*3860*/  UIADD3 UR6, UPT, UPT, UR6, 0x30, URZ ;  /* 0x0000003006067890 */ /* 0x000fe2000fffe0ff */
[----:B-1----:R-:W-:Y:S01]  /*3870*/  @P0 SHF.L.U32 R0, R8, 0x1f, RZ ;  /* 0x0000001f08000819 */ /* 0x002fe200000006ff */
[----:B------:R-:W-:Y:S01]  /*3880*/  UIADD3 UR13, UPT, UPT, UR13, -0x1, URZ ;  /* 0xffffffff0d0d7890 */ /* 0x000fe2000fffe0ff */
[----:B------:R-:W-:Y:S02]  /*3890*/  UMOV UR29, 0x40004040 ;  /* 0x40004040001d7882 */ /* 0x000fe40000000000 */
[----:B------:R2:W3:Y:S01]  /*38a0*/  @P0 SYNCS.PHASECHK.TRANS64.TRYWAIT P2, [UR26], R0 ;  /* 0x00000000ff0005a7 */ /* 0x0004e2000804111a */
[----:B------:R-:W-:Y:S01]  /*38b0*/  ULEA UR26, UR42, UR11, 0xa ;  /* 0x0000000b2a1a7291 */ /* 0x000fe2000f8e50ff */
[----:B------:R-:W-:Y:S01]  /*38c0*/  UMOV UR27, 0x40004040 ;  /* 0x40004040001b7882 */ /* 0x000fe20000000000 */
[----:B------:R-:W-:Y:S02]  /*38d0*/  UMOV UR41, 0x40004040 ;  /* 0x4000404000297882 */ /* 0x000fe40000000000 */
[----:B------:R-:W-:Y:S02]  /*38e0*/  UIADD3 UR38, UPT, UPT, UR26, 0x80, URZ ;  /* 0x000000801a267890 */ /* 0x000fe4000fffe0ff */
[----:B------:R-:W-:Y:S02]  /*38f0*/  UIADD3 UR34, UPT, UPT, UR26, 0x100, URZ ;  /* 0x000001001a227890 */ /* 0x000fe4000fffe0ff */
[----:B------:R-:W-:Y:S01]  /*3900*/  UIADD3 UR30, UPT, UPT, UR26, 0x180, URZ ;  /* 0x000001801a1e7890 */ /* 0x000fe2000fffe0ff */
[----:B------:R2:W-:Y:S01]  /*3910*/  UTCHMMA gdesc[UR26], gdesc[UR28], tmem[UR8], tmem[UR24], idesc[UR25], UP4 ;  /* 0x00ff181c1a0075ea */ /* 0x0005e2000a000008 */
[----:B------:R-:W-:Y:S01]  /*3920*/  UPLOP3.LUT UP4, UPT, UPT, UPT, UPT, 0x80, 0x8 ;  /* 0x000000000008789c */ /* 0x000fe20003f8f070 */
[----:B------:R-:W-:Y:S01]  /*3930*/  UMOV UR39, 0x40004040 ;  /* 0x4000404000277882 */ /* 0x000fe20000000000 */
[----:B------:R-:W-:Y:S01]  /*3940*/  UMOV UR37, 0x40004040 ;  /* 0x4000404000257882 */ /* 0x000fe20000000000 */
[----:B------:R2:W-:Y:S01]  /*3950*/  UTCHMMA gdesc[UR38], gdesc[UR40], tmem[UR8], tmem[UR22], idesc[UR23], UPT ;  /* 0x00ff1628260075ea */ /* 0x0005e2000b800008 */
[----:B------:R-:W-:Y:S01]  /*3960*/  UMOV UR35, 0x40004040 ;  /* 0x4000404000237882 */ /* 0x000fe20000000000 */
[----:B------:R-:W-:Y:S01]  /*3970*/  UMOV UR33, 0x40004040 ;  /* 0x4000404000217882 */ /* 0x000fe20000000000 */
[----:B------:R-:W-:Y:S01]  /*3980*/  UMOV UR31, 0x40004040 ;  /* 0x40004040001f7882 */ /* 0x000fe20000000000 */
[----:B------:R2:W-:Y:S01]  /*3990*/  UTCHMMA gdesc[UR34], gdesc[UR36], tmem[UR8], tmem[UR20], idesc[UR21], UPT ;  /* 0x00ff1424220075ea */ /* 0x0005e2000b800008 */
[----:B------:R2:W-:Y:S01]  /*39a0*/  UTCHMMA gdesc[UR30], gdesc[UR32], tmem[UR8], tmem[UR18], idesc[UR19], UPT ;  /* 0x00ff12201e0075ea */ /* 0x0005e2000b800008 */
[----:B------:R2:W-:Y:S01]  /*39b0*/  UTCBAR.MULTICAST [UR6], URZ, UR9 ;  /* 0x000000ff060073e9 */ /* 0x0005e20008000809 */
[----:B------:R-:W-:Y:S01]  /*39c0*/  UMOV UR42, UR15 ;  /* 0x0000000f002a7c82 */ /* 0x000fe20008000000 */
[----:B------:R-:W-:Y:S05]  /*39d0*/  BRA.U UP0, `(.L_x_67) ;  /* 0xfffffffd00507547 */ /* 0x000fea000b83ffff */
.L_x_64:
[----:B------:R-:W-:Y:S01]  /*39e0*/  UIADD3 UR16, UPT, UPT, UR16, 0x1, URZ ;  /* 0x0000000110107890 */ /* 0x000fe2000fffe0ff */
[C---:B------:R-:W-:Y:S01]  /*39f0*/  ISETP.NE.AND P0, PT, R10.reuse, 0x2, PT ;  /* 0x000000020a00780c */ /* 0x040fe20003f05270 */
[----:B------:R-:W-:Y:S02]  /*3a00*/  UIADD3 UR7, UPT, UPT, UR7, 0xd0, URZ ;  /* 0x000000d007077890 */ /* 0x000fe4000fffe0ff */
[----:B------:R-:W-:Y:S01]  /*3a10*/  UISETP.NE.AND UP0, UPT, UR16, 0x4, UPT ;  /* 0x000000041000788c */ /* 0x000fe2000bf05270 */
[----:B-12---:R-:W-:Y:S02]  /*3a20*/  SEL R0, RZ, 0x1, P0 ;  /* 0x00000001ff007807 */ /* 0x006fe40000000000 */
[----:B------:R-:W-:Y:S01]  /*3a30*/  SEL R10, R10, RZ, P0 ;  /* 0x000000ff0a0a7207 */ /* 0x000fe20000000000 */
[----:B------:R-:W-:Y:S01]  /*3a40*/  USEL UR6, URZ, 0x1, UP0 ;  /* 0x00000001ff067887 */ /* 0x000fe20008000000 */
[----:B------:R-:W-:Y:S01]  /*3a50*/  LOP3.LUT R9, R9, R0, RZ, 0x3c, !PT ;  /* 0x0000000009097212 */ /* 0x000fe200078e3cff */
[----:B------:R-:W-:Y:S01]  /*3a60*/  USEL UR16, UR16, URZ, UP0 ;  /* 0x000000ff10107287 */ /* 0x000fe20008000000 */
[----:B------:R1:W-:Y:S03]  /*3a70*/  UTCBAR [UR7], URZ ;  /* 0x000000ff070073e9 */ /* 0x0003e600080000ff */
[----:B------:R-:W-:Y:S01]  /*3a80*/  LOP3.LUT R11, R11, UR6, RZ, 0x3c, !PT ;  /* 0x000000060b0b7c12 */ /* 0x000fe2000f8e3cff */
[----:B------:R-:W-:Y:S07]  /*3a90*/  @P1 BRA `(.L_x_68) ;  /* 0xfffffff800a01947 */ /* 0x000fee000383ffff */
[----:B------:R-:W2:Y:S01]  /*3aa0*/  S2UR UR4, SR_CgaCtaId ;  /* 0x00000000000479c3 */ /* 0x000ea20000008800 */
[----:B------:R-:W-:Y:S01]  /*3ab0*/  ELECT P0, URZ, PT ;  /* 0x0000000000ff782f */ /* 0x000fe20003800000 */
[----:B------:R-:W-:Y:S01]  /*3ac0*/  IMAD.MOV.U32 R0, RZ, RZ, 0x1 ;  /* 0x00000001ff007424 */ /* 0x000fe200078e00ff */
[----:B------:R-:W-:Y:S01]  /*3ad0*/  UIADD3 UR5, UPT, UPT, UR5, 0xf0, URZ ;  /* 0x000000f005057890 */ /* 0x000fe2000fffe0ff */
[----:B------:R-:W-:Y:S01]  /*3ae0*/  SHF.L.U32 R2, R11, 0x1f, RZ ;  /* 0x0000001f0b027819 */ /* 0x000fe200000006ff */
[----:B------:R-:W-:-:S03]  /*3af0*/  UMOV UR6, 0x40 ;  /* 0x0000004000067882 */ /* 0x000fc60000000000 */
[----:B------:R-:W-:Y:S01]  /*3b00*/  UVIRTCOUNT.DEALLOC.SMPOOL 0x80 ;  /* 0x000000800000784c */ /* 0x000fe20000000000 */
[----:B--2---:R-:W-:Y:S02]  /*3b10*/  ULEA UR4, UR4, UR6, 0x18 ;  /* 0x0000000604047291 */ /* 0x004fe4000f8ec0ff */
[----:B------:R-:W-:-:S07]  /*3b20*/  ULEA UR6, UR16, UR5, 0x3 ;  /* 0x0000000510067291 */ /* 0x000fce000f8e18ff */
[----:B------:R2:W-:Y:S02]  /*3b30*/  @P0 STS.U8 [UR4+0x1c], R0 ;  /* 0x00001c00ff000988 */ /* 0x0005e40008000004 */
[----:B------:R-:W4:Y:S02]  /*3b40*/  SYNCS.PHASECHK.TRANS64.TRYWAIT P0, [UR6], R2 ;  /* 0x00000002ff0075a7 */ /* 0x000f240008001106 */
[----:B--2-4-:R-:W-:Y:S05]  /*3b50*/  @!P0 BRA `(.L_x_69) ;  /* 0x0000005c00348947 */ /* 0x014fea0003800000 */
.L_x_164:
[----:B-1----:R-:W-:-:S04]  /*3b60*/  UIADD3 UR7, UPT, UPT, UR16, 0x1, URZ ;  /* 0x0000000110077890 */ /* 0x002fc8000fffe0ff */
[----:B------:R-:W-:-:S04]  /*3b70*/  UISETP.NE.AND UP0, UPT, UR7, 0x4, UPT ;  /* 0x000000040700788c */ /* 0x000fc8000bf05270 */
[----:B------:R-:W-:Y:S02]  /*3b80*/  USEL UR8, URZ, 0x1, UP0 ;  /* 0x00000001ff087887 */ /* 0x000fe40008000000 */
[----:B------:R-:W-:-:S04]  /*3b90*/  USEL UR7, UR7, URZ, UP0 ;  /* 0x000000ff07077287 */ /* 0x000fc80008000000 */
[----:B------:R-:W-:Y:S01]  /*3ba0*/  ULEA UR6, UR7, UR5, 0x3 ;  /* 0x0000000507067291 */ /* 0x000fe2000f8e18ff */
[----:B--2---:R-:W-:-:S04]  /*3bb0*/  LOP3.LUT R2, R11, UR8, RZ, 0x3c, !PT ;  /* 0x000000080b027c12 */ /* 0x004fc8000f8e3cff */
[----:B------:R-:W-:-:S04]  /*3bc0*/  SHF.L.U32 R3, R2, 0x1f, RZ ;  /* 0x0000001f02037819 */ /* 0x000fc800000006ff */
[----:B------:R-:W1:Y:S02]  /*3bd0*/  SYNCS.PHASECHK.TRANS64.TRYWAIT P0, [UR6], R3 ;  /* 0x00000003ff0075a7 */ /* 0x000e640008001106 */
[----:B-1----:R-:W-:Y:S05]  /*3be0*/  @!P0 BRA `(.L_x_70) ;  /* 0x0000005c00288947 */ /* 0x002fea0003800000 */
.L_x_166:
        /* <DEDUP_REMOVED lines=9> */
.L_x_168:
[----:B------:R-:W-:-:S04]  /*3c80*/  UIADD3 UR7, UPT, UPT, UR7, 0x1, URZ ;  /* 0x0000000107077890 */ /* 0x000fc8000fffe0ff */
[----:B------:R-:W-:-:S04]  /*3c90*/  UISETP.NE.AND UP0, UPT, UR7, 0x4, UPT ;  /* 0x000000040700788c */ /* 0x000fc8000bf05270 */
[----:B------:R-:W-:Y:S02]  /*3ca0*/  USEL UR6, URZ, 0x1, UP0 ;  /* 0x00000001ff067887 */ /* 0x000fe40008000000 */
[----:B------:R-:W-:-:S04]  /*3cb0*/  USEL UR7, UR7, URZ, UP0 ;  /* 0x000000ff07077287 */ /* 0x000fc80008000000 */
[----:B------:R-:W-:Y:S01]  /*3cc0*/  ULEA UR7, UR7, UR5, 0x3 ;  /* 0x0000000507077291 */ /* 0x000fe2000f8e18ff */
[----:B------:R-:W-:-:S04]  /*3cd0*/  LOP3.LUT R2, R2, UR6, RZ, 0x3c, !PT ;  /* 0x0000000602027c12 */ /* 0x000fc8000f8e3cff */
[----:B------:R-:W-:-:S04]  /*3ce0*/  SHF.L.U32 R2, R2, 0x1f, RZ ;  /* 0x0000001f02027819 */ /* 0x000fc800000006ff */
[----:B------:R-:W2:Y:S02]  /*3cf0*/  SYNCS.PHASECHK.TRANS64.TRYWAIT P0, [UR7], R2 ;  /* 0x00000002ff0075a7 */ /* 0x000ea40008001107 */
[----:B--2---:R-:W-:Y:S05]  /*3d00*/  @!P0 BRA `(.L_x_72) ;  /* 0x0000005c00108947 */ /* 0x004fea0003800000 */
.L_x_170:
[----:B------:R-:W-:Y:S01]  /*3d10*/  NOP ;  /* 0x0000000000007918 */ /* 0x000fe20000000000 */
[----:B-1----:R-:W1:Y:S01]  /*3d20*/  LDS R0, [UR4+0x14] ;  /* 0x00001404ff007984 */ /* 0x002e620008000800 */
[----:B------:R-:W-:Y:S01]  /*3d30*/  ULOP3.LUT UR6, UR17, 0xffff, URZ, 0xc0, !UPT ;  /* 0x0000ffff11067892 */ /* 0x000fe2000f8ec0ff */
[----:B------:R-:W-:Y:S01]  /*3d40*/  UMOV UR8, 0xffff ;  /* 0x0000ffff00087882 */ /* 0x000fe20000000000 */
[----:B------:R-:W-:Y:S02]  /*3d50*/  UMOV UR5, 0x1 ;  /* 0x0000000100057882 */ /* 0x000fe40000000000 */
[----:B------:R-:W-:-:S04]  /*3d60*/  USHF.R.U32.HI UR6, URZ, 0x5, UR6 ;  /* 0x00000005ff067899 */ /* 0x000fc80008011606 */
[----:B------:R-:W-:Y:S02]  /*3d70*/  USHF.L.U32 UR8, UR8, UR6, URZ ;  /* 0x0000000608087299 */ /* 0x000fe400080006ff */
[----:B------:R-:W-:-:S04]  /*3d80*/  USHF.L.U32 UR5, UR5, UR6, URZ ;  /* 0x0000000605057299 */ /* 0x000fc800080006ff */
[----:B-1----:R-:W-:-:S04]  /*3d90*/  LOP3.LUT R0, R0, UR8, RZ, 0xc0, !PT ;  /* 0x0000000800007c12 */ /* 0x002fc8000f8ec0ff */
[----:B------:R-:W-:-:S13]  /*3da0*/  ISETP.NE.AND P0, PT, R0, UR8, PT ;  /* 0x0000000800007c0c */ /* 0x000fda000bf05270 */
[----:B------:R-:W-:Y:S05]  /*3db0*/  @P0 BRA `(.L_x_73) ;  /* 0x0000000000580947 */ /* 0x000fea0003800000 */
[----:B------:R-:W1:Y:S02]  /*3dc0*/  LDS R0, [UR4+0x18] ;  /* 0x00001804ff007984 */ /* 0x000e640008000800 */
[----:B-1----:R-:W-:-:S04]  /*3dd0*/  LOP3.LUT R0, R0, UR5, RZ, 0xc0, !PT ;  /* 0x0000000500007c12 */ /* 0x002fc8000f8ec0ff */
[----:B------:R-:W-:-:S13]  /*3de0*/  ISETP.NE.AND P0, PT, R0, UR5, PT ;  /* 0x0000000500007c0c */ /* 0x000fda000bf05270 */
[----:B------:R-:W-:Y:S05]  /*3df0*/  @P0 BRA `(.L_x_74) ;  /* 0x00000000003c0947 */ /* 0x000fea0003800000 */
[----:B------:R-:W1:Y:S01]  /*3e00*/  S2R R2, SR_LANEID ;  /* 0x0000000000027919 */ /* 0x000e620000000000 */
[----:B------:R-:W-:Y:S01]  /*3e10*/  ULOP3.LUT UR8, URZ, UR8, URZ, 0x33, !UPT ;  /* 0x00000008ff087292 */ /* 0x000fe2000f8e33ff */
[----:B------:R-:W-:Y:S02]  /*3e20*/  VOTEU.ANY UR7, UPT, PT ;  /* 0x0000000000077886 */ /* 0x000fe400038e0100 */
[----:B------:R-:W-:-:S03]  /*3e30*/  UFLO.U32 UR7, UR7 ;  /* 0x00000007000772bd */ /* 0x000fc600080e0000 */
[----:B------:R-:W-:-:S04]  /*3e40*/  IMAD.U32 R0, RZ, RZ, UR8 ;  /* 0x00000008ff007e24 */ /* 0x000fc8000f8e00ff */
[----:B------:R2:W4:Y:S02]  /*3e50*/  REDUX UR6, R0 ;  /* 0x00000000000673c4 */ /* 0x0005240000000000 */
[----:B------:R1:W-:Y:S02]  /*3e60*/  UTCATOMSWS.AND URZ, UR8 ;  /* 0x0000000800ff79e3 */ /* 0x0003e40008000000 */
[----:B-1----:R-:W-:Y:S02]  /*3e70*/  ISETP.EQ.U32.AND P0, PT, R2, UR7, PT ;  /* 0x0000000702007c0c */ /* 0x002fe4000bf02070 */
[----:B--2---:R-:W-:Y:S02]  /*3e80*/  LOP3.LUT R0, RZ, UR5, RZ, 0x33, !PT ;  /* 0x00000005ff007c12 */ /* 0x004fe4000f8e33ff */
[----:B----4-:R-:W-:Y:S02]  /*3e90*/  MOV R2, UR6 ;  /* 0x0000000600027c02 */ /* 0x010fe40008000f00 */
[----:B------:R-:W1:Y:S07]  /*3ea0*/  REDUX UR5, R0 ;  /* 0x00000000000573c4 */ /* 0x000e6e0000000000 */
[----:B------:R2:W-:Y:S01]  /*3eb0*/  @P0 ATOMS.AND RZ, [UR4+0x14], R2 ;  /* 0x00001402ffff098c */ /* 0x0005e2000a800004 */
[----:B-1----:R-:W-:-:S05]  /*3ec0*/  IMAD.U32 R0, RZ, RZ, UR5 ;  /* 0x00000005ff007e24 */ /* 0x002fca000f8e00ff */
[----:B------:R2:W-:Y:S01]  /*3ed0*/  @P0 ATOMS.AND RZ, [UR4+0x18], R0 ;  /* 0x00001800ffff098c */ /* 0x0005e2000a800004 */
[----:B------:R-:W-:Y:S05]  /*3ee0*/  BRA `(.L_x_75) ;  /* 0x0000000000147947 */ /* 0x000fea0003800000 */
.L_x_74:
[----:B------:R-:W-:Y:S02]  /*3ef0*/  MOV R2, 0x3f10 ;  /* 0x00003f1000027802 */ /* 0x000fe40000000f00 */
[----:B---3-5:R-:W-:Y:S05]  /*3f00*/  CALL.REL.NOINC `($__internal_0_$__cuda_sm10x_tcgen05_guardrail_trap_col_being_dealloced_not_returned_by_alloc) ;  /* 0x0000005c00f87944 */ /* 0x028fea0003c00000 */
[----:B------:R-:W-:Y:S05]  /*3f10*/  BRA `(.L_x_75) ;  /* 0x0000000000087947 */ /* 0x000fea0003800000 */
.L_x_73:
[----:B------:R-:W-:Y:S02]  /*3f20*/  MOV R2, 0x3f40 ;  /* 0x00003f4000027802 */ /* 0x000fe40000000f00 */
[----:B---3-5:R-:W-:Y:S05]  /*3f30*/  CALL.REL.NOINC `($__internal_2_$__cuda_sm10x_tcgen05_guardrail_trap_unallocated_columns_being_dealloced) ;  /* 0x0000006000047944 */ /* 0x028fea0003c00000 */
.L_x_75:
[----:B------:R-:W-:Y:S01]  /*3f40*/  NOP ;  /* 0x0000000000007918 */ /* 0x000fe20000000000 */
[----:B------:R-:W-:Y:S05]  /*3f50*/  EXIT ;  /* 0x000000000000794d */ /* 0x000fea0003800000 */
.L_x_57:
[----:B------:R-:W-:-:S09]  /*3f60*/  UISETP.NE.OR UP4, UPT, UR5, 0x3, !UP4 ;  /* 0x000000030500788c */ /* 0x000fd2000e785670 */
[----:B------:R-:W-:Y:S05]  /*3f70*/  BRA.U UP4, `(.L_x_76) ;  /* 0x0000000d04fc7547 */ /* 0x000fea000b800000 */
[----:B------:R-:W1:Y:S01]  /*3f80*/  LDC R0, c[0x0][0xb30] ;  /* 0x0002cc00ff007b82 */ /* 0x000e620000000800 */
[----:B------:R-:W-:Y:S01]  /*3f90*/  UMOV UR4, 0x400 ;  /* 0x0000040000047882 */ /* 0x000fe20000000000 */
[----:B------:R-:W-:Y:S01]  /*3fa0*/  HFMA2 R31, -RZ, RZ, 0, 0 ;  /* 0x00000000ff1f7431 */ /* 0x000fe200000001ff */
[----:B------:R-:W-:Y:S01]  /*3fb0*/  ULEA UR4, UR37, UR4, 0x18 ;  /* 0x0000000425047291 */ /* 0x000fe2000f8ec0ff */
[----:B------:R-:W-:Y:S01]  /*3fc0*/  IMAD.MOV.U32 R33, RZ, RZ, 0x1 ;  /* 0x00000001ff217424 */ /* 0x000fe200078e00ff */
[----:B------:R-:W-:Y:S01]  /*3fd0*/  MOV R29, 0x2000 ;  /* 0x00002000001d7802 */ /* 0x000fe20000000f00 */
[----:B------:R-:W-:Y:S01]  /*3fe0*/  IMAD.MOV.U32 R32, RZ, RZ, RZ ;  /* 0x000000ffff207224 */ /* 0x000fe200078e00ff */
[----:B------:R-:W-:Y:S01]  /*3ff0*/  UIADD3 UR5, UPT, UPT, UR4, 0x78, URZ ;  /* 0x0000007804057890 */ /* 0x000fe2000fffe0ff */
[----:B------:R-:W2:Y:S01]  /*4000*/  LDC R28, c[0x0][0x370] ;  /* 0x0000dc00ff1c7b82 */ /* 0x000ea20000000800 */
[----:B------:R-:W-:Y:S02]  /*4010*/  UPLOP3.LUT UP0, UPT, UPT, UPT, UPT, 0x40, 0x4 ;  /* 0x000000000004789c */ /* 0x000fe40003f0e870 */
[----:B------:R-:W-:-:S02]  /*4020*/  UIADD3 UR33, UPT, UPT, UR4, 0x60, URZ ;  /* 0x0000006004217890 */ /* 0x000fc4000fffe0ff */
[----:B------:R-:W-:Y:S02]  /*4030*/  UIADD3 UR25, UPT, UPT, UR4, 0x68, URZ ;  /* 0x0000006804197890 */ /* 0x000fe4000fffe0ff */
[----:B------:R-:W-:Y:S01]  /*4040*/  UIADD3 UR17, UPT, UPT, UR4, 0x70, URZ ;  /* 0x0000007004117890 */ /* 0x000fe2000fffe0ff */
[----:B------:R-:W3:Y:S01]  /*4050*/  LDC R3, c[0x0][0xb0c] ;  /* 0x0002c300ff037b82 */ /* 0x000ee20000000800 */
[----:B------:R-:W-:-:S07]  /*4060*/  UPRMT UR5, UR37, 0x654, UR5 ;  /* 0x0000065425057896 */ /* 0x000fce0008000005 */
[----:B------:R-:W4:Y:S01]  /*4070*/  LDC R22, c[0x0][0xb20] ;  /* 0x0002c800ff167b82 */ /* 0x000f220000000800 */
[----:B-1----:R-:W-:-:S07]  /*4080*/  ISETP.NE.AND P1, PT, R0, 0x1, PT ;  /* 0x000000010000780c */ /* 0x002fce0003f25270 */
[----:B------:R-:W1:Y:S08]  /*4090*/  LDC.64 R34, c[0x0][0x348] ;  /* 0x0000d200ff227b82 */ /* 0x000e700000000a00 */
[----:B------:R-:W1:Y:S08]  /*40a0*/  LDC.64 R14, c[0x0][0x888] ;  /* 0x00022200ff0e7b82 */ /* 0x000e700000000a00 */
[----:B------:R-:W1:Y:S08]  /*40b0*/  LDC.64 R18, c[0x0][0xb10] ;  /* 0x0002c400ff127b82 */ /* 0x000e700000000a00 */
[----:B------:R-:W1:Y:S08]  /*40c0*/  LDC.64 R6, c[0x0][0xb18] ;  /* 0x0002c600ff067b82 */ /* 0x000e700000000a00 */
[----:B------:R-:W1:Y:S08]  /*40d0*/  LDC.64 R4, c[0x0][0xb28] ;  /* 0x0002ca00ff047b82 */ /* 0x000e700000000a00 */
[----:B------:R-:W1:Y:S08]  /*40e0*/  LDC.64 R16, c[0x0][0x890] ;  /* 0x00022400ff107b82 */ /* 0x000e700000000a00 */
[----:B--234-:R-:W1:Y:S02]  /*40f0*/  LDC R23, c[0x0][0x374] ;  /* 0x0000dd00ff177b82 */ /* 0x01ce640000000800 */
.L_x_87:
[C---:B------:R-:W-:Y:S02]  /*4100*/  LEA R0, R32.reuse, UR4, 0x3 ;  /* 0x0000000420007c11 */ /* 0x040fe4000f8e18ff */
[----:B------:R-:W-:Y:S02]  /*4110*/  SHF.L.U32 R2, R31, 0x1f, RZ ;  /* 0x0000001f1f027819 */ /* 0x000fe400000006ff */
[----:B------:R-:W-:Y:S02]  /*4120*/  LEA R24, R32, UR4, 0x4 ;  /* 0x0000000420187c11 */ /* 0x000fe4000f8e20ff */
[----:B--2---:R-:W2:Y:S02]  /*4130*/  SYNCS.PHASECHK.TRANS64.TRYWAIT P0, [R0+URZ+0xb0], R2 ;  /* 0x0000b002000075a7 */ /* 0x004ea400080011ff */
[----:B--2---:R-:W-:Y:S05]  /*4140*/  @!P0 BRA `(.L_x_77) ;  /* 0x0000005800188947 */ /* 0x004fea0003800000 */
.L_x_171:
[----:B------:R-:W-:Y:S01]  /*4150*/  ISETP.GE.AND P0, PT, R40, 0x1, PT ;  /* 0x000000012800780c */ /* 0x000fe20003f06270 */
[----:B------:R-:W3:Y:S01]  /*4160*/  LDS.128 R24, [R24+0x140] ;  /* 0x0001400018187984 */ /* 0x000ee20000000c00 */
[----:B--2---:R-:W-:Y:S01]  /*4170*/  VIADD R0, R0, 0xc0 ;  /* 0x000000c000007836 */ /* 0x004fe20000000000 */
[----:B------:R-:W-:Y:S01]  /*4180*/  @!PT LDS RZ, [RZ] ;  /* 0x00000000fffff984 */ /* 0x000fe20000000800 */
[----:B------:R-:W-:Y:S01]  /*4190*/  @!PT LDS RZ, [RZ] ;  /* 0x00000000fffff984 */ /* 0x000fe20000000800 */
[----:B------:R-:W-:Y:S01]  /*41a0*/  @!PT LDS RZ, [RZ] ;  /* 0x00000000fffff984 */ /* 0x000fe20000000800 */
[----:B------:R-:W-:Y:S01]  /*41b0*/  @!PT LDS RZ, [RZ] ;  /* 0x00000000fffff984 */ /* 0x000fe20000000800 */
[----:B------:R2:W-:Y:S06]  /*41c0*/  MEMBAR.ALL.CTA ;  /* 0x0000000000007992 */ /* 0x0005ec0000008000 */
[----:B--2---:R-:W2:Y:S01]  /*41d0*/  FENCE.VIEW.ASYNC.S ;  /* 0x00000000000073c6 */ /* 0x004ea20000000000 */
[----:B------:R-:W-:Y:S04]  /*41e0*/  PRMT R0, RZ, 0x654, R0 ;  /* 0x00000654ff007816 */ /* 0x000fe80000000000 */
[----:B--2---:R2:W-:Y:S01]  /*41f0*/  SYNCS.ARRIVE.TRANS64.RED.A1T0 RZ, [R0+URZ], RZ ;  /* 0x000000ff00ff79a7 */ /* 0x0045e200081004ff */
[----:B---3--:R-:W-:Y:S11]  /*4200*/  LOP3.LUT P3, RZ, R26, 0x1, RZ, 0xc0, !PT ;  /* 0x000000011aff7812 */ /* 0x008ff6000786c0ff */
[----:B------:R-:W-:Y:S02]  /*4210*/  @!UPT UIADD3 URZ, UPT, UPT, URZ, URZ, URZ ;  /* 0x000000fffffff290 */ /* 0x000fe4000fffe0ff */
[----:B------:R-:W-:Y:S02]  /*4220*/  @P3 MOV R11, R24 ;  /* 0x00000018000b3202 */ /* 0x000fe40000000f00 */
[----:B------:R-:W-:Y:S01]  /*4230*/  @P3 LOP3.LUT R10, R25, 0xffff, RZ, 0xc0, !PT ;  /* 0x0000ffff190a3812 */ /* 0x000fe200078ec0ff */
[----:B--2---:R-:W-:Y:S06]  /*4240*/  @!P0 BRA `(.L_x_78) ;  /* 0x0000000000a48947 */ /* 0x004fec0003800000 */
[-C--:B-1----:R-:W-:Y:S01]  /*4250*/  IMAD.HI.U32 R0, R23, R7.reuse, RZ ;  /* 0x0000000717007227 */ /* 0x082fe200078e00ff */
[----:B------:R-:W-:Y:S02]  /*4260*/  ISETP.NE.AND P0, PT, R6, 0x1, PT ;  /* 0x000000010600780c */ /* 0x000fe40003f05270 */
[----:B------:R-:W-:Y:S01]  /*4270*/  ISETP.NE.AND P2, PT, R40, 0x1, PT ;  /* 0x000000012800780c */ /* 0x000fe20003f45270 */
[----:B------:R-:W-:Y:S01]  /*4280*/  IMAD.HI.U32 R9, R28, R18, RZ ;  /* 0x000000121c097227 */ /* 0x000fe200078e00ff */
[----:B------:R-:W-:Y:S02]  /*4290*/  SHF.R.U32.HI R0, RZ, R22, R0 ;  /* 0x00000016ff007219 */ /* 0x000fe40000011600 */
[----:B------:R-:W-:Y:S01]  /*42a0*/  ISETP.NE.AND P4, PT, R3, 0x1, PT ;  /* 0x000000010300780c */ /* 0x000fe20003f85270 */
[----:B------:R-:W-:Y:S01]  /*42b0*/  IMAD.HI.U32 R13, R10, R7, RZ ;  /* 0x000000070a0d7227 */ /* 0x000fe200078e00ff */
[----:B------:R-:W-:Y:S02]  /*42c0*/  SHF.R.U32.HI R9, RZ, R19, R9 ;  /* 0x00000013ff097219 */ /* 0x000fe40000011609 */
[----:B------:R-:W-:Y:S01]  /*42d0*/  SEL R0, R23, R0, !P0 ;  /* 0x0000000017007207 */ /* 0x000fe20004000000 */
[----:B------:R-:W-:Y:S01]  /*42e0*/  IMAD.HI.U32 R12, R11, R18, RZ ;  /* 0x000000120b0c7227 */ /* 0x000fe200078e00ff */
[----:B------:R-:W-:Y:S03]  /*42f0*/  SEL R9, R28, R9, !P4 ;  /* 0x000000091c097207 */ /* 0x000fe60006000000 */
[-C--:B------:R-:W-:Y:S01]  /*4300*/  IMAD.HI.U32 R8, R0, R4.reuse, RZ ;  /* 0x0000000400087227 */ /* 0x080fe200078e00ff */
[----:B------:R-:W-:Y:S03]  /*4310*/  SHF.R.U32.HI R12, RZ, R19, R12 ;  /* 0x00000013ff0c7219 */ /* 0x000fe6000001160c */
[----:B------:R-:W-:Y:S01]  /*4320*/  IMAD.HI.U32 R2, R9, R4, RZ ;  /* 0x0000000409027227 */ /* 0x000fe200078e00ff */
[-C--:B------:R-:W-:Y:S02]  /*4330*/  @P2 SHF.R.U32.HI R0, RZ, R5.reuse, R8 ;  /* 0x00000005ff002219 */ /* 0x080fe40000011608 */
[----:B------:R-:W-:Y:S02]  /*4340*/  SHF.R.U32.HI R8, RZ, R22, R13 ;  /* 0x00000016ff087219 */ /* 0x000fe4000001160d */
[----:B------:R-:W-:Y:S01]  /*4350*/  @P2 SHF.R.U32.HI R9, RZ, R5, R2 ;  /* 0x00000005ff092219 */ /* 0x000fe20000011602 */
[----:B------:R-:W-:Y:S01]  /*4360*/  IMAD R0, R40, R0, RZ ;  /* 0x0000000028007224 */ /* 0x000fe200078e02ff */
[----:B------:R-:W-:Y:S02]  /*4370*/  SEL R8, R10, R8, !P0 ;  /* 0x000000080a087207 */ /* 0x000fe40004000000 */
[----:B------:R-:W-:Y:S01]  /*4380*/  SEL R2, R11, R12, !P4 ;  /* 0x0000000c0b027207 */ /* 0x000fe20006000000 */
[----:B------:R-:W-:Y:S01]  /*4390*/  IMAD R12, R40, R9, RZ ;  /* 0x00000009280c7224 */ /* 0x000fe200078e02ff */
[C---:B------:R-:W-:Y:S01]  /*43a0*/  ISETP.GE.AND P0, PT, R8.reuse, R0, PT ;  /* 0x000000000800720c */ /* 0x040fe20003f06270 */
[----:B------:R-:W-:Y:S03]  /*43b0*/  IMAD.HI.U32 R0, R8, R4, RZ ;  /* 0x0000000408007227 */ /* 0x000fe600078e00ff */
[----:B------:R-:W-:Y:S02]  /*43c0*/  ISETP.GE.OR P0, PT, R2, R12, P0 ;  /* 0x0000000c0200720c */ /* 0x000fe40000706670 */
[-C--:B------:R-:W-:Y:S04]  /*43d0*/  SHF.R.U32.HI R0, RZ, R5.reuse, R0 ;  /* 0x00000005ff007219 */ /* 0x080fe80000011600 */
[----:B------:R-:W-:Y:S05]  /*43e0*/  SEL R13, R8, R0, !P2 ;  /* 0x00000000080d7207 */ /* 0x000fea0005000000 */
[----:B------:R-:W-:Y:S02]  /*43f0*/  IMAD.MOV R12, RZ, RZ, -R13 ;  /* 0x000000ffff0c7224 */ /* 0x000fe400078e0a0d */
[----:B------:R-:W-:Y:S04]  /*4400*/  @!P0 IMAD.HI.U32 R0, R2, R4, RZ ;  /* 0x0000000402008227 */ /* 0x000fe800078e00ff */
[----:B------:R-:W-:Y:S01]  /*4410*/  IMAD R12, R40, R12, R8 ;  /* 0x0000000c280c7224 */ /* 0x000fe200078e0208 */
[----:B------:R-:W-:Y:S04]  /*4420*/  @!P0 SHF.R.U32.HI R0, RZ, R5, R0 ;  /* 0x00000005ff008219 */ /* 0x000fe80000011600 */
[----:B------:R-:W-:Y:S04]  /*4430*/  @!P0 SEL R0, R2, R0, !P2 ;  /* 0x0000000002008207 */ /* 0x000fe80005000000 */
[----:B------:R-:W-:Y:S01]  /*4440*/  @!P0 IADD3 R13, PT, PT, R13, -R0, RZ ;  /* 0x800000000d0d8210 */ /* 0x000fe20007ffe0ff */
[----:B------:R-:W-:Y:S01]  /*4450*/  @!P0 IMAD R0, R9, R12, R0 ;  /* 0x0000000c09008224 */ /* 0x000fe200078e0200 */
[----:B------:R-:W-:Y:S01]  /*4460*/  IADD3 R9, PT, PT, -R8, RZ, RZ ;  /* 0x000000ff08097210 */ /* 0x000fe20007ffe1ff */
[--C-:B------:R-:W-:Y:S02]  /*4470*/  IMAD.MOV R12, RZ, RZ, -R2.reuse ;  /* 0x000000ffff0c7224 */ /* 0x100fe400078e0a02 */
[----:B------:R-:W-:Y:S02]  /*4480*/  @!P0 IMAD R8, R13, R40, R2 ;  /* 0x000000280d088224 */ /* 0x000fe400078e0202 */
[----:B------:R-:W-:Y:S02]  /*4490*/  @!P0 IMAD.MOV.U32 R2, RZ, RZ, R0 ;  /* 0x000000ffff028224 */ /* 0x000fe400078e0000 */
[----:B------:R-:W-:Y:S02]  /*44a0*/  IMAD R11, R3, R12, R11 ;  /* 0x0000000c030b7224 */ /* 0x000fe400078e020b */
[----:B------:R-:W-:Y:S02]  /*44b0*/  IMAD R10, R6, R9, R10 ;  /* 0x00000009060a7224 */ /* 0x000fe400078e020a */
[----:B------:R-:W-:Y:S02]  /*44c0*/  IMAD R11, R2, R3, R11 ;  /* 0x00000003020b7224 */ /* 0x000fe400078e020b */
[----:B------:R-:W-:Y:S02]  /*44d0*/  IMAD R10, R8, R6, R10 ;  /* 0x00000006080a7224 */ /* 0x000fe400078e020a */
.L_x_78:
[----:B------:R-:W-:Y:S05]  /*44e0*/  BRA.U UP0, `(.L_x_79) ;  /* 0x0000000100107547 */ /* 0x000fea000b800000 */
[----:B------:R-:W-:Y:S04]  /*44f0*/  MOV R2, UR7 ;  /* 0x0000000700027c02 */ /* 0x000fe80008000f00 */
[----:B------:R-:W-:Y:S04]  /*4500*/  SHF.L.U32 R2, R2, 0x1f, RZ ;  /* 0x0000001f02027819 */ /* 0x000fe800000006ff */
[----:B------:R-:W2:Y:S02]  /*4510*/  SYNCS.PHASECHK.TRANS64.TRYWAIT P0, [UR4+0xa8], R2 ;  /* 0x0000a802ff0075a7 */ /* 0x000ea40008001104 */
[----:B--2---:R-:W-:Y:S05]  /*4520*/  @!P0 BRA `(.L_x_80) ;  /* 0x0000005400348947 */ /* 0x004fea0003800000 */
.L_x_79:
[----:B-1----:R-:W-:Y:S02]  /*4530*/  ISETP.NE.U32.AND P0, PT, R16, RZ, PT ;  /* 0x000000ff1000720c */ /* 0x002fe40003f05070 */
[----:B------:R-:W-:Y:S02]  /*4540*/  R2UR UR35, R21 ;  /* 0x00000000152372ca */ /* 0x000fe400000e0000 */
[----:B------:R-:W-:Y:S02]  /*4550*/  R2UR UR34, R20 ;  /* 0x00000000142272ca */ /* 0x000fe400000e0000 */
[----:B------:R-:W-:Y:S02]  /*4560*/  ISETP.NE.AND.EX P0, PT, R17, RZ, PT, P0 ;  /* 0x000000ff1100720c */ /* 0x000fe40003f05300 */
[----:B------:R-:W-:Y:S02]  /*4570*/  ISETP.NE.U32.AND P2, PT, R16, RZ, PT ;  /* 0x000000ff1000720c */ /* 0x000fe40003f45070 */
[----:B------:R-:W-:Y:S02]  /*4580*/  SHF.L.U32 R20, R33, 0x1f, RZ ;  /* 0x0000001f21147819 */ /* 0x000fe400000006ff */
[----:B------:R-:W-:Y:S03]  /*4590*/  ISETP.NE.AND.EX P2, PT, R17, RZ, PT, P2 ;  /* 0x000000ff1100720c */ /* 0x000fe60003f45320 */
[----:B------:R-:W-:Y:S02]  /*45a0*/  USHF.L.U32 UR35, UR35, 0x7, URZ ;  /* 0x0000000723237899 */ /* 0x000fe400080006ff */
[----:B------:R-:W-:Y:S02]  /*45b0*/  USHF.L.U32 UR34, UR34, 0x7, URZ ;  /* 0x0000000722227899 */ /* 0x000fe400080006ff */
[----:B------:R-:W-:Y:S10]  /*45c0*/  @!P0 BRA `(.L_x_81) ;  /* 0x00000000002c8947 */ /* 0x000ff40003800000 */
[----:B------:R-:W-:Y:S01]  /*45d0*/  ISETP.NE.U32.AND P0, PT, R14, RZ, PT ;  /* 0x000000ff0e00720c */ /* 0x000fe20003f05070 */
[----:B------:R-:W-:Y:S03]  /*45e0*/  IMAD.MOV.U32 R88, RZ, RZ, 0x1 ;  /* 0x00000001ff587424 */ /* 0x000fe600078e00ff */
[----:B------:R-:W-:Y:S11]  /*45f0*/  ISETP.NE.AND.EX P0, PT, R15, RZ, PT, P0 ;  /* 0x000000ff0f00720c */ /* 0x000ff60003f05300 */
[----:B------:R-:W-:Y:S02]  /*4600*/  @!UPT UIADD3 URZ, UPT, UPT, URZ, URZ, URZ ;  /* 0x000000fffffff290 */ /* 0x000fe4000fffe0ff */
[----:B------:R-:W1:Y:S01]  /*4610*/  @P0 LDC.64 R8, c[0x0][0x888] ;  /* 0x00022200ff080b82 */ /* 0x000e620000000a00 */
[----:B--2---:R-:W-:Y:S04]  /*4620*/  @P0 IMAD R0, R16, UR36, RZ ;  /* 0x0000002410000c24 */ /* 0x004fe8000f8e02ff */
[----:B-1----:R-:W-:Y:S04]  /*4630*/  @P0 IMAD.WIDE R8, R0, 0x4, R8 ;  /* 0x0000000400080825 */ /* 0x002fe800078e0208 */
[----:B------:R-:W-:Y:S01]  /*4640*/  HFMA2 R0, -RZ, RZ, 0, 5.9604644775390625e-08 ;  /* 0x00000001ff007431 */ /* 0x000fe200000001ff */
[----:B-----5:R1:W5:Y:S04]  /*4650*/  @P0 LDG.E R49, desc[UR46][R8.64] ;  /* 0x0000002e08310981 */ /* 0x020368000c1e1900 */
[----:B------:R-:W-:Y:S01]  /*4660*/  @!P0 PRMT R88, R0, 0x7610, R88 ;  /* 0x0000761000588816 */ /* 0x000fe20000000058 */
[----:B-1----:R-:W3:Y:S06]  /*4670*/  @!P0 LDC R49, c[0x0][0x880] ;  /* 0x00022000ff318b82 */ /* 0x002eec0000000800 */
.L_x_81:
[----:B---3-5:R-:W-:Y:S01]  /*4680*/  @!P2 FSETP.EQ.AND P0, PT, R49, RZ, PT ;  /* 0x000000ff3100a20b */ /* 0x028fe20003f02000 */
[----:B------:R-:W-:Y:S01]  /*4690*/  @!UPT UIADD3 URZ, UPT, UPT, URZ, URZ, URZ ;  /* 0x000000fffffff290 */ /* 0x000fe2000fffe0ff */
[----:B------:R-:W-:Y:S11]  /*46a0*/  @!P2 BRA `(.L_x_82) ;  /* 0x000000000018a947 */ /* 0x000ff60003800000 */
[----:B------:R-:W-:Y:S02]  /*46b0*/  LOP3.LUT P2, RZ, R88, 0xff, RZ, 0xc0, !PT ;  /* 0x000000ff58ff7812 */ /* 0x000fe4000784c0ff */
[----:B------:R-:W-:Y:S04]  /*46c0*/  ISETP.NE.U32.AND P0, PT, R14, RZ, PT ;  /* 0x000000ff0e00720c */ /* 0x000fe80003f05070 */
[----:B------:R-:W-:Y:S04]  /*46d0*/  ISETP.NE.AND.EX P0, PT, R15, RZ, PT, P0 ;  /* 0x000000ff0f00720c */ /* 0x000fe80003f05300 */
[----:B------:R-:W-:Y:S03]  /*46e0*/  PLOP3.LUT P0, PT, P0, PT, PT, 0x8, 0x80 ;  /* 0x000000000080781c */ /* 0x000fe6000070e170 */
[----:B------:R-:W-:Y:S11]  /*46f0*/  @P2 FSETP.EQ.AND P0, PT, R49, RZ, PT ;  /* 0x000000ff3100220b */ /* 0x000ff60003f02000 */
[----:B------:R-:W-:Y:S02]  /*4700*/  @!UPT UIADD3 URZ, UPT, UPT, URZ, URZ, URZ ;  /* 0x000000fffffff290 */ /* 0x000fe4000fffe0ff */
.L_x_82:
[----:B------:R-:W1:Y:S01]  /*4710*/  SYNCS.PHASECHK.TRANS64.TRYWAIT P2, [UR4+0x80], R20 ;  /* 0x00008014ff0075a7 */ /* 0x000e620008041104 */
[----:B------:R-:W-:Y:S04]  /*4720*/  ELECT P4, URZ, PT ;  /* 0x0000000000ff782f */ /* 0x000fe80003880000 */
[----:B------:R-:W-:Y:S11]  /*4730*/  PLOP3.LUT P4, PT, P0, P4, PT, 0xf2, 0x2f ;  /* 0x00000000002f781c */ /* 0x000ff60000789e72 */
[----:B------:R-:W-:Y:S02]  /*4740*/  @!UPT UIADD3 URZ, UPT, UPT, URZ, URZ, URZ ;  /* 0x000000fffffff290 */ /* 0x000fe4000fffe0ff */
[----:B------:R-:W-:Y:S05]  /*4750*/  @!P4 IADD3 R8, P0, PT, R34, 0x580, RZ ;  /* 0x000005802208c810 */ /* 0x000fea0007f1e0ff */
[----:B--2---:R-:W-:Y:S01]  /*4760*/  @!P4 IMAD.X R2, RZ, RZ, R35, P0 ;  /* 0x000000ffff02c224 */ /* 0x004fe200000e0623 */
[----:B-1----:R-:W-:Y:S07]  /*4770*/  @!P2 BRA `(.L_x_83) ;  /* 0x0000005000b8a947 */ /* 0x002fee0003800000 */
.L_x_174:
[----:B------:R-:W-:Y:S01]  /*4780*/  @!P4 R2UR UR8, R8 ;  /* 0x000000000808c2ca */ /* 0x000fe200000e0000 */
[----:B------:R-:W-:Y:S01]  /*4790*/  VOTEU.ALL UP0, P4 ;  /* 0x0000000000ff7886 */ /* 0x000fe20002000000 */
[----:B------:R-:W-:Y:S01]  /*47a0*/  @!P4 R2UR UR6, R2 ;  /* 0x000000000206c2ca */ /* 0x000fe200000e0000 */
[----:B-1----:R-:W-:Y:S01]  /*47b0*/  @!P4 IMAD.MOV.U32 R0, RZ, RZ, 0x2000 ;  /* 0x00002000ff00c424 */ /* 0x002fe200078e00ff */
[----:B------:R-:W-:Y:S02]  /*47c0*/  UMOV UR9, 0x10000000 ;  /* 0x1000000000097882 */ /* 0x000fe40000000000 */
[----:B------:R-:W-:Y:S01]  /*47d0*/  @!UP0 UIADD3 UR32, UPT, UPT, UR4, 0x200, URZ ;  /* 0x0000020004208890 */ /* 0x000fe2000fffe0ff */
[----:B------:R-:W-:Y:S06]  /*47e0*/  VOTEU.ALL UP0, P4 ;  /* 0x0000000000ff7886 */ /* 0x000fec0002000000 */
[----:B------:R-:W-:Y:S01]  /*47f0*/  IMAD.U32 R8, RZ, RZ, UR8 ;  /* 0x00000008ff087e24 */ /* 0x000fe2000f8e00ff */
[----:B------:R-:W-:Y:S01]  /*4800*/  UMOV UR8, 0x0 ;  /* 0x0000000000087882 */ /* 0x000fe20000000000 */
[----:B------:R-:W-:Y:S01]  /*4810*/  IMAD.U32 R9, RZ, RZ, UR6 ;  /* 0x00000006ff097e24 */ /* 0x000fe2000f8e00ff */
[----:B------:R-:W-:Y:S02]  /*4820*/  UPRMT UR6, UR37, 0x654, UR33 ;  /* 0x0000065425067896 */ /* 0x000fe40008000021 */
[----:B------:R-:W-:Y:S02]  /*4830*/  @!P4 R2UR UR10, R8 ;  /* 0x00000000080ac2ca */ /* 0x000fe400000e0000 */
[----:B------:R-:W-:Y:S02]  /*4840*/  @!P4 R2UR UR11, R9 ;  /* 0x00000000090bc2ca */ /* 0x000fe400000e0000 */
[----:B------:R-:W-:Y:S05]  /*4850*/  @!P4 IADD3 R8, P0, PT, R34, 0x580, RZ ;  /* 0x000005802208c810 */ /* 0x000fea0007f1e0ff */
[----:B------:R-:W-:Y:S06]  /*4860*/  @!P4 IMAD.X R2, RZ, RZ, R35, P0 ;  /* 0x000000ffff02c224 */ /* 0x000fec00000e0623 */
[----:B------:R1:W-:Y:S01]  /*4870*/  @!UP0 UTMALDG.3D [UR32], [UR10], desc[UR8] ;  /* 0x000008200a0085b4 */ /* 0x0003e20008011000 */
[----:B------:R1:W-:Y:S01]  /*4880*/  @!P4 SYNCS.ARRIVE.TRANS64.RED.A0TR RZ, [UR4+0x60], R0 ;  /* 0x00006000ffffc9a7 */ /* 0x0003e20008300404 */
[----:B------:R-:W-:Y:S01]  /*4890*/  SYNCS.ARRIVE.TRANS64.RED.A1T0 RZ, [UR6], RZ ;  /* 0x000000ffffff79a7 */ /* 0x000fe20008100406 */
[----:B------:R-:W2:Y:S02]  /*48a0*/  SYNCS.PHASECHK.TRANS64.TRYWAIT P2, [UR4+0x88], R20 ;  /* 0x00008814ff0075a7 */ /* 0x000ea40008041104 */
[----:B-12---:R-:W-:Y:S05]  /*48b0*/  @!P2 BRA `(.L_x_84) ;  /* 0x000000500080a947 */ /* 0x006fea0003800000 */
.L_x_176:
[----:B------:R-:W-:Y:S01]  /*48c0*/  @!P4 R2UR UR8, R8 ;  /* 0x000000000808c2ca */ /* 0x000fe200000e0000 */
[----:B------:R-:W-:Y:S01]  /*48d0*/  VOTEU.ALL UP0, P4 ;  /* 0x0000000000ff7886 */ /* 0x000fe20002000000 */
[----:B------:R-:W-:Y:S01]  /*48e0*/  @!P4 R2UR UR6, R2 ;  /* 0x000000000206c2ca */ /* 0x000fe200000e0000 */
[----:B-1----:R-:W-:Y:S01]  /*48f0*/  @!P4 IMAD.MOV.U32 R0, RZ, RZ, 0x2000 ;  /* 0x00002000ff00c424 */ /* 0x002fe200078e00ff */
[----:B------:R-:W-:Y:S01]  /*4900*/  UMOV UR9, 0x10000000 ;  /* 0x1000000000097882 */ /* 0x000fe20000000000 */
[----:B------:R-:W-:Y:S01]  /*4910*/  UMOV UR27, UR35 ;  /* 0x00000023001b7c82 */ /* 0x000fe20008000000 */
[----:B------:R-:W-:Y:S02]  /*4920*/  @!UP0 UIADD3 UR26, UPT, UPT, UR34, 0x20, URZ ;  /* 0x00000020221a8890 */ /* 0x000fe4000fffe0ff */
[----:B------:R-:W-:Y:S01]  /*4930*/  @!UP0 UIADD3 UR24, UPT, UPT, UR4, 0x2200, URZ ;  /* 0x0000220004188890 */ /* 0x000fe2000fffe0ff */
[----:B------:R-:W-:Y:S01]  /*4940*/  VOTEU.ALL UP0, P4 ;  /* 0x0000000000ff7886 */ /* 0x000fe20002000000 */
[----:B------:R-:W-:Y:S03]  /*4950*/  UMOV UR28, UR36 ;  /* 0x00000024001c7c82 */ /* 0x000fe60008000000 */
        /* <DEDUP_REMOVED lines=13> */
.L_x_178:
[----:B------:R-:W2:Y:S01]  /*4a30*/  LDC.64 R12, c[0x0][0xb18] ;  /* 0x0002c600ff0c7b82 */ /* 0x000ea20000000a00 */
[----:B------:R-:W-:Y:S01]  /*4a40*/  @!P4 R2UR UR6, R2 ;  /* 0x000000000206c2ca */ /* 0x000fe200000e0000 */
[----:B------:R-:W-:Y:S01]  /*4a50*/  VOTEU.ALL UP0, P4 ;  /* 0x0000000000ff7886 */ /* 0x000fe20002000000 */
[----:B------:R-:W-:Y:S01]  /*4a60*/  @!P4 R2UR UR8, R8 ;  /* 0x000000000808c2ca */ /* 0x000fe200000e0000 */
[----:B-1----:R-:W-:Y:S01]  /*4a70*/  @!P4 IMAD.MOV.U32 R0, RZ, RZ, 0x2000 ;  /* 0x00002000ff00c424 */ /* 0x002fe200078e00ff */
[----:B------:R-:W-:Y:S03]  /*4a80*/  UMOV UR9, 0x10000000 ;  /* 0x1000000000097882 */ /* 0x000fe60000000000 */
[----:B------:R-:W1:Y:S01]  /*4a90*/  @!P1 LDC R2, c[0x0][0xb0c] ;  /* 0x0002c300ff029b82 */ /* 0x000e620000000800 */
[----:B------:R-:W-:Y:S01]  /*4aa0*/  @!UP0 UIADD3 UR18, UPT, UPT, UR34, 0x40, URZ ;  /* 0x0000004022128890 */ /* 0x000fe2000fffe0ff */
[----:B------:R-:W-:Y:S01]  /*4ab0*/  @P3 SHF.R.U32.HI R30, RZ, 0x10, R25 ;  /* 0x00000010ff1e3819 */ /* 0x000fe20000011619 */
[----:B------:R-:W-:Y:S01]  /*4ac0*/  @!UP0 UIADD3 UR16, UPT, UPT, UR4, 0x4200, URZ ;  /* 0x0000420004108890 */ /* 0x000fe2000fffe0ff */
[----:B------:R-:W-:Y:S01]  /*4ad0*/  VIADD R32, R32, 0x1 ;  /* 0x0000000120207836 */ /* 0x000fe20000000000 */
[----:B------:R-:W-:Y:S01]  /*4ae0*/  VOTEU.ALL UP0, P4 ;  /* 0x0000000000ff7886 */ /* 0x000fe20002000000 */
[----:B------:R-:W-:Y:S01]  /*4af0*/  UMOV UR19, UR35 ;  /* 0x0000002300137c82 */ /* 0x000fe20008000000 */
[----:B------:R-:W-:Y:S01]  /*4b00*/  UMOV UR20, UR36 ;  /* 0x0000002400147c82 */ /* 0x000fe20008000000 */
[----:B------:R-:W-:Y:S01]  /*4b10*/  IMAD.U32 R9, RZ, RZ, UR6 ;  /* 0x00000006ff097e24 */ /* 0x000fe2000f8e00ff */
[----:B------:R-:W-:Y:S01]  /*4b20*/  UPRMT UR6, UR37, 0x654, UR17 ;  /* 0x0000065425067896 */ /* 0x000fe20008000011 */
[----:B------:R-:W-:Y:S01]  /*4b30*/  IMAD.U32 R8, RZ, RZ, UR8 ;  /* 0x00000008ff087e24 */ /* 0x000fe2000f8e00ff */
[----:B------:R-:W-:Y:S02]  /*4b40*/  UMOV UR8, 0x0 ;  /* 0x0000000000087882 */ /* 0x000fe40000000000 */
[----:B------:R-:W-:Y:S02]  /*4b50*/  @!P4 R2UR UR11, R9 ;  /* 0x00000000090bc2ca */ /* 0x000fe400000e0000 */
[----:B------:R-:W-:Y:S02]  /*4b60*/  @!P4 R2UR UR10, R8 ;  /* 0x00000000080ac2ca */ /* 0x000fe400000e0000 */
[----:B------:R-:W3:Y:S11]  /*4b70*/  LDC.64 R8, c[0x0][0xb10] ;  /* 0x0002c400ff087b82 */ /* 0x000ef60000000a00 */
[----:B------:R4:W-:Y:S01]  /*4b80*/  @!UP0 UTMALDG.3D [UR16], [UR10], desc[UR8] ;  /* 0x000008100a0085b4 */ /* 0x0009e20008011000 */
[----:B------:R5:W-:Y:S01]  /*4b90*/  @!P4 SYNCS.ARRIVE.TRANS64.RED.A0TR RZ, [UR4+0x70], R0 ;  /* 0x00007000ffffc9a7 */ /* 0x000be20008300404 */
[C---:B---3--:R-:W-:Y:S01]  /*4ba0*/  @!P1 IMAD.HI.U32 R8, R11.reuse, R8, RZ ;  /* 0x000000080b089227 */ /* 0x048fe200078e00ff */
[----:B--2---:R-:W-:Y:S02]  /*4bb0*/  @!P1 ISETP.NE.AND P0, PT, R12, 0x1, PT ;  /* 0x000000010c00980c */ /* 0x004fe40003f05270 */
[----:B-1----:R-:W-:Y:S01]  /*4bc0*/  @!P1 ISETP.NE.AND P2, PT, R2, 0x1, PT ;  /* 0x000000010200980c */ /* 0x002fe20003f45270 */
[----:B------:R-:W-:Y:S01]  /*4bd0*/  SYNCS.ARRIVE.TRANS64.RED.A1T0 RZ, [UR6], RZ ;  /* 0x000000ffffff79a7 */ /* 0x000fe20008100406 */
[C---:B------:R-:W-:Y:S01]  /*4be0*/  @!P1 IMAD.HI.U32 R13, R10.reuse, R13, RZ ;  /* 0x0000000d0a0d9227 */ /* 0x040fe200078e00ff */
[----:B------:R-:W-:Y:S04]  /*4bf0*/  @!P1 SHF.R.U32.HI R8, RZ, R9, R8 ;  /* 0x00000009ff089219 */ /* 0x000fe80000011608 */
[----:B------:R-:W-:Y:S01]  /*4c00*/  @!P1 SEL R8, R11, R8, !P2 ;  /* 0x000000080b089207 */ /* 0x000fe20005000000 */
[----:B------:R-:W1:Y:S01]  /*4c10*/  SYNCS.PHASECHK.TRANS64.TRYWAIT P5, [UR4+0x98], R20 ;  /* 0x00009814ff0075a7 */ /* 0x000e6200080a1104 */
[----:B-----5:R-:W2:Y:S02]  /*4c20*/  @!P1 LDC R0, c[0x0][0xb20] ;  /* 0x0002c800ff009b82 */ /* 0x020ea40000000800 */
[----:B--2---:R-:W-:Y:S04]  /*4c30*/  @!P1 SHF.R.U32.HI R0, RZ, R0, R13 ;  /* 0x00000000ff009219 */ /* 0x004fe8000001160d */
[----:B------:R-:W-:Y:S05]  /*4c40*/  @!P1 SEL R9, R10, R0, !P0 ;  /* 0x000000000a099207 */ /* 0x000fea0004000000 */
[----:B------:R-:W-:Y:S02]  /*4c50*/  @!P1 IMAD.IADD R0, R9, 0x1, -R8 ;  /* 0x0000000109009824 */ /* 0x000fe400078e0a08 */
[----:B------:R-:W-:Y:S02]  /*4c60*/  @!P1 IMAD.IADD R8, R8, 0x1, -R9 ;  /* 0x0000000108089824 */ /* 0x000fe400078e0a09 */
[----:B------:R-:W-:Y:S02]  /*4c70*/  @!P1 IMAD R11, R0, R2, R11 ;  /* 0x00000002000b9224 */ /* 0x000fe400078e020b */
[----:B------:R-:W-:Y:S01]  /*4c80*/  @!P1 IMAD R10, R8, R12, R10 ;  /* 0x0000000c080a9224 */ /* 0x000fe200078e020a */
[----:B-1--4-:R-:W-:Y:S06]  /*4c90*/  @!P5 BRA `(.L_x_86) ;  /* 0x0000004c00b8d947 */ /* 0x012fec0003800000 */
.L_x_180:
[----:B------:R-:W-:Y:S01]  /*4ca0*/  @!P4 IADD3 R2, P0, PT, R34, 0x580, RZ ;  /* 0x000005802202c810 */ /* 0x000fe20007f1e0ff */
[----:B------:R-:W-:Y:S01]  /*4cb0*/  VOTEU.ALL UP0, P4 ;  /* 0x0000000000ff7886 */ /* 0x000fe20002000000 */
[----:B------:R-:W-:Y:S01]  /*4cc0*/  UMOV UR18, 0x0 ;  /* 0x0000000000127882 */ /* 0x000fe20000000000 */
[----:B------:R-:W-:Y:S01]  /*4cd0*/  UMOV UR19, 0x10000000 ;  /* 0x1000000000137882 */ /* 0x000fe20000000000 */
[----:B------:R-:W-:Y:S01]  /*4ce0*/  @!P4 R2UR UR8, R2 ;  /* 0x000000000208c2ca */ /* 0x000fe200000e0000 */
[----:B-1----:R-:W-:Y:S01]  /*4cf0*/  @!P4 IMAD.X R0, RZ, RZ, R35, P0 ;  /* 0x000000ffff00c224 */ /* 0x002fe200000e0623 */
[----:B------:R-:W-:Y:S01]  /*4d00*/  @!UP0 UIADD3 UR10, UPT, UPT, UR34, 0x60, URZ ;  /* 0x00000060220a8890 */ /* 0x000fe2000fffe0ff */
[----:B------:R-:W-:Y:S01]  /*4d10*/  ISETP.NE.AND P0, PT, R32, 0x2, PT ;  /* 0x000000022000780c */ /* 0x000fe20003f05270 */
[----:B------:R-:W-:Y:S01]  /*4d20*/  @!UP0 UIADD3 UR9, UPT, UPT, UR4, 0x78, URZ ;  /* 0x0000007804098890 */ /* 0x000fe2000fffe0ff */
[----:B------:R-:W-:Y:S01]  /*4d30*/  LOP3.LUT R33, R33, 0x1, RZ, 0x3c, !PT ;  /* 0x0000000121217812 */ /* 0x000fe200078e3cff */
[----:B------:R-:W-:Y:S01]  /*4d40*/  UMOV UR11, UR35 ;  /* 0x00000023000b7c82 */ /* 0x000fe20008000000 */
[----:B------:R-:W-:Y:S01]  /*4d50*/  @!P4 R2UR UR6, R0 ;  /* 0x000000000006c2ca */ /* 0x000fe200000e0000 */
[----:B------:R-:W-:Y:S01]  /*4d60*/  UMOV UR12, UR36 ;  /* 0x00000024000c7c82 */ /* 0x000fe20008000000 */
[----:B------:R-:W-:Y:S01]  /*4d70*/  @P3 R2UR UR36, R30 ;  /* 0x000000001e2432ca */ /* 0x000fe200000e0000 */
[----:B------:R-:W-:Y:S01]  /*4d80*/  IMAD.IADD R20, R10, 0x1, R86 ;  /* 0x000000010a147824 */ /* 0x000fe200078e0256 */
[----:B------:R-:W-:Y:S01]  /*4d90*/  SEL R0, RZ, 0x1, P0 ;  /* 0x00000001ff007807 */ /* 0x000fe20000000000 */
[----:B------:R-:W-:Y:S01]  /*4da0*/  IMAD.IADD R21, R11, 0x1, R87 ;  /* 0x000000010b157824 */ /* 0x000fe200078e0257 */
[----:B------:R-:W-:Y:S01]  /*4db0*/  SEL R32, R32, RZ, P0 ;  /* 0x000000ff20207207 */ /* 0x000fe20000000000 */
[----:B------:R-:W-:Y:S01]  /*4dc0*/  IMAD.U32 R8, RZ, RZ, UR8 ;  /* 0x00000008ff087e24 */ /* 0x000fe2000f8e00ff */
[----:B------:R-:W-:Y:S01]  /*4dd0*/  @!UP0 UIADD3 UR8, UPT, UPT, UR4, 0x6200, URZ ;  /* 0x0000620004088890 */ /* 0x000fe2000fffe0ff */
[----:B------:R-:W-:Y:S01]  /*4de0*/  LOP3.LUT R31, R31, R0, RZ, 0x3c, !PT ;  /* 0x000000001f1f7212 */ /* 0x000fe200078e3cff */
[----:B------:R-:W-:Y:S02]  /*4df0*/  VOTEU.ALL UP0, P4 ;  /* 0x0000000000ff7886 */ /* 0x000fe40002000000 */
[----:B------:R-:W-:Y:S01]  /*4e00*/  @!P4 R2UR UR14, R8 ;  /* 0x00000000080ec2ca */ /* 0x000fe200000e0000 */
[----:B------:R-:W-:Y:S05]  /*4e10*/  IMAD.U32 R9, RZ, RZ, UR6 ;  /* 0x00000006ff097e24 */ /* 0x000fea000f8e00ff */
[----:B------:R-:W-:Y:S11]  /*4e20*/  @!P4 R2UR UR15, R9 ;  /* 0x00000000090fc2ca */ /* 0x000ff600000e0000 */
[----:B------:R-:W-:Y:S02]  /*4e30*/  @!UPT UIADD3 URZ, UPT, UPT, URZ, URZ, URZ ;  /* 0x000000fffffff290 */ /* 0x000fe4000fffe0ff */
[----:B------:R2:W-:Y:S01]  /*4e40*/  @!UP0 UTMALDG.3D [UR8], [UR14], desc[UR18] ;  /* 0x000012080e0085b4 */ /* 0x0005e20008011000 */
[----:B------:R2:W-:Y:S01]  /*4e50*/  @!P4 SYNCS.ARRIVE.TRANS64.RED.A0TR RZ, [UR4+0x78], R29 ;  /* 0x0000781dffffc9a7 */ /* 0x0005e20008300404 */
[----:B------:R-:W-:Y:S01]  /*4e60*/  UPLOP3.LUT UP0, UPT, UPT, UPT, UPT, 0x80, 0x8 ;  /* 0x000000000008789c */ /* 0x000fe20003f0f070 */
[----:B------:R-:W-:Y:S01]  /*4e70*/  SYNCS.ARRIVE.TRANS64.RED.A1T0 RZ, [UR5], RZ ;  /* 0x000000ffffff79a7 */ /* 0x000fe20008100405 */
[----:B------:R-:W-:Y:S09]  /*4e80*/  @P3 BRA `(.L_x_87) ;  /* 0xfffffff0009c3947 */ /* 0x000ff2000383ffff */
[----:B------:R-:W-:-:S04]  /*4e90*/  SHF.L.U32 R2, R33, 0x1f, RZ ;  /* 0x0000001f21027819 */ /* 0x000fc800000006ff */
[----:B------:R-:W1:Y:S02]  /*4ea0*/  SYNCS.PHASECHK.TRANS64.TRYWAIT P0, [UR4+0x80], R2 ;  /* 0x00008002ff0075a7 */ /* 0x000e640008001104 */
[----:B-1----:R-:W-:Y:S05]  /*4eb0*/  @!P0 BRA `(.L_x_88) ;  /* 0x0000004c00488947 */ /* 0x002fea0003800000 */
.L_x_182:
[----:B------:R-:W3:Y:S02]  /*4ec0*/  SYNCS.PHASECHK.TRANS64.TRYWAIT P0, [UR4+0x88], R2 ;  /* 0x00008802ff0075a7 */ /* 0x000ee40008001104 */
[----:B---3--:R-:W-:Y:S05]  /*4ed0*/  @!P0 BRA `(.L_x_89) ;  /* 0x0000004c00588947 */ /* 0x008fea0003800000 */
.L_x_184:
[----:B------:R-:W3:Y:S02]  /*4ee0*/  SYNCS.PHASECHK.TRANS64.TRYWAIT P0, [UR4+0x90], R2 ;  /* 0x00009002ff0075a7 */ /* 0x000ee40008001104 */
[----:B---3--:R-:W-:Y:S05]  /*4ef0*/  @!P0 BRA `(.L_x_90) ;  /* 0x0000004c00688947 */ /* 0x008fea0003800000 */
.L_x_186:
[----:B-1----:R-:W-:-:S07]  /*4f00*/  MOV R0, UR4 ;  /* 0x0000000400007c02 */ /* 0x002fce0008000f00 */
.L_x_91:
[----:B-1----:R-:W-:-:S04]  /*4f10*/  SHF.L.U32 R2, R33, 0x1f, RZ ;  /* 0x0000001f21027819 */ /* 0x002fc800000006ff */
[----:B------:R1:W3:Y:S03]  /*4f20*/  SYNCS.PHASECHK.TRANS64.TRYWAIT P0, [R0+URZ+0x98], R2 ;  /* 0x00009802000075a7 */ /* 0x0002e600080011ff */
[----:B---3--:R-:W-:Y:S05]  /*4f30*/  @!P0 NANOSLEEP.SYNCS 0x989680 ;  /* 0x009896800000895d */ /* 0x008fea0003900000 */
[----:B------:R-:W3:Y:S02]  /*4f40*/  @!P0 SYNCS.PHASECHK.TRANS64 P0, [R0+URZ+0x98], R2 ;  /* 0x00009802000085a7 */ /* 0x000ee400080010ff */
[----:B--23--:R-:W-:Y:S05]  /*4f50*/  @P0 EXIT ;  /* 0x000000000000094d */ /* 0x00cfea0003800000 */
[----:B------:R-:W-:Y:S05]  /*4f60*/  BRA `(.L_x_91) ;  /* 0xfffffffc00e87947 */ /* 0x000fea000383ffff */
.L_x_76:
[----:B------:R-:W-:-:S06]  /*4f70*/  UISETP.GE.AND UP0, UPT, UR5, 0x4, UPT ;  /* 0x000000040500788c */ /* 0x000fcc000bf06270 */
[----:B------:R-:W-:-:S13]  /*4f80*/  PLOP3.LUT P0, PT, PT, PT, UP0, 0x80, 0x8 ;  /* 0x000000000008781c */ /* 0x000fda0003f0f008 */
[----:B------:R-:W-:Y:S05]  /*4f90*/  @!P0 EXIT ;  /* 0x000000000000894d */ /* 0x000fea0003800000 */
[----:B------:R-:W-:Y:S01]  /*4fa0*/  BAR.SYNC.DEFER_BLOCKING 0x6, 0xa0 ;  /* 0x0182800000007b1d */ /* 0x000fe20000010000 */
[C---:B------:R-:W-:Y:S01]  /*4fb0*/  IMAD.SHL.U32 R2, R101.reuse, 0x20, RZ ;  /* 0x0000002065027824 */ /* 0x040fe200078e00ff */
[C---:B------:R-:W-:Y:S01]  /*4fc0*/  SHF.L.U32 R46, R101.reuse, 0x10, RZ ;  /* 0x00000010652e7819 */ /* 0x040fe200000006ff */
[C---:B------:R-:W-:Y:S01]  /*4fd0*/  IMAD.SHL.U32 R100, R101.reuse, 0x4, RZ ;  /* 0x0000000465647824 */ /* 0x040fe200078e00ff */
[C---:B------:R-:W-:Y:S01]  /*4fe0*/  LOP3.LUT R102, R101.reuse, 0x60, RZ, 0xc0, !PT ;  /* 0x0000006065667812 */ /* 0x040fe200078ec0ff */
[----:B------:R-:W-:Y:S01]  /*4ff0*/  HFMA2 R97, -RZ, RZ, 0, 5.9604644775390625e-08 ;  /* 0x00000001ff617431 */ /* 0x000fe200000001ff */
[----:B------:R-:W-:Y:S02]  /*5000*/  UMOV UR48, 0x400 ;  /* 0x0000040000307882 */ /* 0x000fe40000000000 */
[----:B------:R-:W1:Y:S01]  /*5010*/  LDC R91, c[0x0][0x370] ;  /* 0x0000dc00ff5b7b82 */ /* 0x000e620000000800 */
[----:B------:R-:W-:Y:S01]  /*5020*/  ULEA UR48, UR37, UR48, 0x18 ;  /* 0x0000003025307291 */ /* 0x000fe2000f8ec0ff */
[----:B------:R-:W-:Y:S01]  /*5030*/  LOP3.LUT R3, R2, 0xc0, RZ, 0xc0, !PT ;  /* 0x000000c002037812 */ /* 0x000fe200078ec0ff */
[----:B------:R-:W-:Y:S01]  /*5040*/  HFMA2 R95, -RZ, RZ, 0, 0 ;  /* 0x00000000ff5f7431 */ /* 0x000fe200000001ff */
[----:B------:R-:W-:Y:S01]  /*5050*/  LOP3.LUT R99, R101, 0x2, RZ, 0xc0, !PT ;  /* 0x0000000265637812 */ /* 0x000fe200078ec0ff */
[----:B------:R-:W-:Y:S01]  /*5060*/  UIADD3 UR4, UPT, UPT, UR48, 0x200, URZ ;  /* 0x0000020030047890 */ /* 0x000fe2000fffe0ff */
[----:B------:R-:W-:Y:S01]  /*5070*/  LOP3.LUT R100, R3, 0x18, R100, 0xf8, !PT ;  /* 0x0000001803647812 */ /* 0x000fe200078ef864 */
[----:B------:R-:W-:Y:S01]  /*5080*/  IMAD.MOV.U32 R45, RZ, RZ, RZ ;  /* 0x000000ffff2d7224 */ /* 0x000fe200078e00ff */
[----:B------:R-:W2:Y:S01]  /*5090*/  LDC R42, c[0x0][0xb0c] ;  /* 0x0002c300ff2a7b82 */ /* 0x000ea20000000800 */
[----:B------:R-:W-:Y:S01]  /*50a0*/  LOP3.LUT R46, R46, 0x600000, RZ, 0xc0, !PT ;  /* 0x006000002e2e7812 */ /* 0x000fe200078ec0ff */
[----:B------:R-:W-:Y:S01]  /*50b0*/  IMAD.MOV.U32 R105, RZ, RZ, RZ ;  /* 0x000000ffff697224 */ /* 0x000fe200078e00ff */
[----:B------:R-:W-:Y:S01]  /*50c0*/  LOP3.LUT R100, R100, 0xf20, R2, 0xf8, !PT ;  /* 0x00000f2064647812 */ /* 0x000fe200078ef802 */
[----:B------:R-:W-:Y:S01]  /*50d0*/  IMAD.U32 R93, RZ, RZ, UR4 ;  /* 0x00000004ff5d7e24 */ /* 0x000fe2000f8e00ff */
[----:B------:R-:W-:Y:S01]  /*50e0*/  LOP3.LUT R101, R101, 0x4, RZ, 0xc0, !PT ;  /* 0x0000000465657812 */ /* 0x000fe200078ec0ff */
[----:B------:R-:W3:Y:S01]  /*50f0*/  LDCU.64 UR52, c[0x0][0x348] ;  /* 0x00006900ff3477ac */ /* 0x000ee20008000a00 */
[----:B------:R-:W-:Y:S01]  /*5100*/  MOV R96, RZ ;  /* 0x000000ff00607202 */ /* 0x000fe20000000f00 */
[----:B------:R-:W4:Y:S01]  /*5110*/  LDC R89, c[0x0][0xb20] ;  /* 0x0002c800ff597b82 */ /* 0x000f220000000800 */
[----:B------:R-:W3:Y:S01]  /*5120*/  LDS R0, [UR48+0x160] ;  /* 0x00016030ff007984 */ /* 0x000ee20008000800 */
[----:B------:R-:W-:Y:S01]  /*5130*/  IMAD R100, R100, 0x2, R93 ;  /* 0x0000000264647824 */ /* 0x000fe200078e025d */
[----:B------:R-:W1:Y:S03]  /*5140*/  LDCU.64 UR38, c[0x0][0x888] ;  /* 0x00011100ff2677ac */ /* 0x000e660008000a00 */
[--C-:B------:R-:W-:Y:S01]  /*5150*/  IMAD R99, R99, -0x10, R100.reuse ;  /* 0xfffffff063637824 */ /* 0x100fe200078e0264 */
[----:B------:R-:W1:Y:S01]  /*5160*/  LDCU.64 UR44, c[0x0][0x890] ;  /* 0x00011200ff2c77ac */ /* 0x000e620008000a00 */
[----:B------:R-:W1:Y:S01]  /*5170*/  LDC R41, c[0x0][0xb30] ;  /* 0x0002cc00ff297b82 */ /* 0x000e620000000800 */
[----:B------:R-:W-:Y:S01]  /*5180*/  IMAD R98, R101, -0x10, R100 ;  /* 0xfffffff065627824 */ /* 0x000fe200078e0264 */
[----:B------:R-:W-:Y:S01]  /*5190*/  UMOV UR49, URZ ;  /* 0x000000ff00317c82 */ /* 0x000fe20008000000 */
[----:B------:R-:W-:-:S05]  /*51a0*/  UMOV UR51, URZ ;  /* 0x000000ff00337c82 */ /* 0x000fca0008000000 */
[----:B------:R-:W1:Y:S08]  /*51b0*/  LDC.64 R84, c[0x0][0xb10] ;  /* 0x0002c400ff547b82 */ /* 0x000e700000000a00 */
[----:B------:R-:W1:Y:S08]  /*51c0*/  LDC.64 R38, c[0x0][0xb18] ;  /* 0x0002c600ff267b82 */ /* 0x000e700000000a00 */
[----:B------:R-:W1:Y:S08]  /*51d0*/  LDC.64 R36, c[0x0][0xb28] ;  /* 0x0002ca00ff247b82 */ /* 0x000e700000000a00 */
[----:B------:R-:W1:Y:S01]  /*51e0*/  LDC.64 R82, c[0x0][0x8b0] ;  /* 0x00022c00ff527b82 */ /* 0x000e620000000a00 */
[----:B---3--:R-:W-:-:S07]  /*51f0*/  IMAD.IADD R46, R0, 0x1, R46 ;  /* 0x00000001002e7824 */ /* 0x008fce00078e022e */
[----:B------:R-:W3:Y:S08]  /*5200*/  LDC.64 R80, c[0x0][0x8a8] ;  /* 0x00022a00ff507b82 */ /* 0x000ef00000000a00 */
[----:B--2-4-:R-:W1:Y:S02]  /*5210*/  LDC R90, c[0x0][0x374] ;  /* 0x0000dd00ff5a7b82 */ /* 0x014e640000000800 */
.L_x_135:
[----:B------:R-:W-:Y:S02]  /*5220*/  LEA R0, R105, UR48, 0x3 ;  /* 0x0000003069007c11 */ /* 0x000fe4000f8e18ff */
[----:B------:R-:W-:Y:S02]  /*5230*/  SHF.L.U32 R2, R95, 0x1f, RZ ;  /* 0x0000001f5f027819 */ /* 0x000fe400000006ff */
[----:B-1----:R-:W-:Y:S02]  /*5240*/  LEA R16, R105, UR48, 0x4 ;  /* 0x0000003069107c11 */ /* 0x002fe4000f8e20ff */
[----:B------:R-:W2:Y:S02]  /*5250*/  SYNCS.PHASECHK.TRANS64.TRYWAIT P0, [R0+URZ+0xb0], R2 ;  /* 0x0000b002000075a7 */ /* 0x000ea400080011ff */
[----:B--23--:R-:W-:Y:S05]  /*5260*/  @!P0 BRA `(.L_x_92) ;  /* 0x0000004800a48947 */ /* 0x00cfea0003800000 */
.L_x_187:
[----:B------:R-:W4:Y:S01]  /*5270*/  LDC.64 R10, c[0x0][0xb10] ;  /* 0x0002c400ff0a7b82 */ /* 0x000f220000000a00 */
[----:B------:R-:W3:Y:S01]  /*5280*/  LDS.128 R16, [R16+0x140] ;  /* 0x0001400010107984 */ /* 0x000ee20000000c00 */
[----:B-1----:R-:W-:Y:S01]  /*5290*/  ISETP.NE.AND P1, PT, R41, 0x1, PT ;  /* 0x000000012900780c */ /* 0x002fe20003f25270 */
[----:B--2---:R-:W-:Y:S01]  /*52a0*/  VIADD R0, R0, 0xc0 ;  /* 0x000000c000007836 */ /* 0x004fe20000000000 */
[----:B------:R-:W-:Y:S04]  /*52b0*/  ISETP.GE.AND P0, PT, R40, 0x1, PT ;  /* 0x000000012800780c */ /* 0x000fe80003f06270 */
[----:B------:R-:W1:Y:S01]  /*52c0*/  LDC.64 R8, c[0x0][0xb18] ;  /* 0x0002c600ff087b82 */ /* 0x000e620000000a00 */
[----:B------:R-:W-:Y:S01]  /*52d0*/  PRMT R0, RZ, 0x654, R0 ;  /* 0x00000654ff007816 */ /* 0x000fe20000000000 */
[----:B------:R-:W-:Y:S01]  /*52e0*/  @!PT LDS RZ, [RZ] ;  /* 0x00000000fffff984 */ /* 0x000fe20000000800 */
[----:B------:R-:W-:Y:S01]  /*52f0*/  @!PT LDS RZ, [RZ] ;  /* 0x00000000fffff984 */ /* 0x000fe20000000800 */
[----:B------:R-:W-:Y:S01]  /*5300*/  @!PT LDS RZ, [RZ] ;  /* 0x00000000fffff984 */ /* 0x000fe20000000800 */
[----:B------:R-:W-:Y:S01]  /*5310*/  @!PT LDS RZ, [RZ] ;  /* 0x00000000fffff984 */ /* 0x000fe20000000800 */
[----:B------:R2:W-:Y:S06]  /*5320*/  MEMBAR.ALL.CTA ;  /* 0x0000000000007992 */ /* 0x0005ec0000008000 */
[----:B--2---:R-:W2:Y:S01]  /*5330*/  FENCE.VIEW.ASYNC.S ;  /* 0x00000000000073c6 */ /* 0x004ea20000000000 */
[----:B------:R-:W1:Y:S08]  /*5340*/  @!P1 LDC R12, c[0x0][0xb20] ;  /* 0x0002c800ff0c9b82 */ /* 0x000e700000000800 */
[----:B------:R-:W1:Y:S01]  /*5350*/  @!P1 LDC R7, c[0x0][0xb0c] ;  /* 0x0002c300ff079b82 */ /* 0x000e620000000800 */
[----:B--2---:R2:W-:Y:S01]  /*5360*/  SYNCS.ARRIVE.TRANS64.RED.A1T0 RZ, [R0+URZ], RZ ;  /* 0x000000ff00ff79a7 */ /* 0x0045e200081004ff */
[----:B---3--:R-:W-:Y:S04]  /*5370*/  LOP3.LUT P4, RZ, R18, 0x1, RZ, 0xc0, !PT ;  /* 0x0000000112ff7812 */ /* 0x008fe8000788c0ff */
[----:B------:R-:W-:Y:S09]  /*5380*/  P2R R103, PR, RZ, 0x10 ;  /* 0x00000010ff677803 */ /* 0x000ff20000000000 */
[----:B------:R-:W-:Y:S02]  /*5390*/  @P4 MOV R44, R16 ;  /* 0x00000010002c4202 */ /* 0x000fe40000000f00 */
[----:B------:R-:W-:Y:S01]  /*53a0*/  @P4 LOP3.LUT R43, R17, 0xffff, RZ, 0xc0, !PT ;  /* 0x0000ffff112b4812 */ /* 0x000fe200078ec0ff */
[----:B--2-4-:R-:W-:Y:S06]  /*53b0*/  @!P0 BRA `(.L_x_93) ;  /* 0x0000000000a48947 */ /* 0x014fec0003800000 */
[----:B------:R-:W-:Y:S01]  /*53c0*/  IMAD.HI.U32 R0, R90, R39, RZ ;  /* 0x000000275a007227 */ /* 0x000fe200078e00ff */
[----:B------:R-:W-:Y:S02]  /*53d0*/  ISETP.NE.AND P0, PT, R38, 0x1, PT ;  /* 0x000000012600780c */ /* 0x000fe40003f05270 */
[----:B------:R-:W-:Y:S01]  /*53e0*/  ISETP.NE.AND P2, PT, R40, 0x1, PT ;  /* 0x000000012800780c */ /* 0x000fe20003f45270 */
[----:B------:R-:W-:Y:S01]  /*53f0*/  IMAD.HI.U32 R4, R91, R84, RZ ;  /* 0x000000545b047227 */ /* 0x000fe200078e00ff */
[----:B------:R-:W-:Y:S02]  /*5400*/  SHF.R.U32.HI R0, RZ, R89, R0 ;  /* 0x00000059ff007219 */ /* 0x000fe40000011600 */
[----:B------:R-:W-:Y:S01]  /*5410*/  ISETP.NE.AND P3, PT, R42, 0x1, PT ;  /* 0x000000012a00780c */ /* 0x000fe20003f65270 */
[----:B------:R-:W-:Y:S01]  /*5420*/  IMAD.HI.U32 R6, R43, R39, RZ ;  /* 0x000000272b067227 */ /* 0x000fe200078e00ff */
[-C--:B------:R-:W-:Y:S02]  /*5430*/  SHF.R.U32.HI R4, RZ, R85.reuse, R4 ;  /* 0x00000055ff047219 */ /* 0x080fe40000011604 */
[----:B------:R-:W-:Y:S01]  /*5440*/  SEL R0, R90, R0, !P0 ;  /* 0x000000005a007207 */ /* 0x000fe20004000000 */
[----:B------:R-:W-:Y:S01]  /*5450*/  IMAD.HI.U32 R5, R44, R84, RZ ;  /* 0x000000542c057227 */ /* 0x000fe200078e00ff */
[----:B------:R-:W-:Y:S03]  /*5460*/  SEL R4, R91, R4, !P3 ;  /* 0x000000045b047207 */ /* 0x000fe60005800000 */
[-C--:B------:R-:W-:Y:S01]  /*5470*/  IMAD.HI.U32 R3, R0, R36.reuse, RZ ;  /* 0x0000002400037227 */ /* 0x080fe200078e00ff */
[----:B------:R-:W-:Y:S03]  /*5480*/  SHF.R.U32.HI R5, RZ, R85, R5 ;  /* 0x00000055ff057219 */ /* 0x000fe60000011605 */
[----:B------:R-:W-:Y:S01]  /*5490*/  IMAD.HI.U32 R2, R4, R36, RZ ;  /* 0x0000002404027227 */ /* 0x000fe200078e00ff */
[----:B------:R-:W-:Y:S02]  /*54a0*/  @P2 SHF.R.U32.HI R0, RZ, R37, R3 ;  /* 0x00000025ff002219 */ /* 0x000fe40000011603 */
[----:B------:R-:W-:Y:S02]  /*54b0*/  SHF.R.U32.HI R3, RZ, R89, R6 ;  /* 0x00000059ff037219 */ /* 0x000fe40000011606 */
[----:B------:R-:W-:Y:S01]  /*54c0*/  @P2 SHF.R.U32.HI R4, RZ, R37, R2 ;  /* 0x00000025ff042219 */ /* 0x000fe20000011602 */
[----:B------:R-:W-:Y:S01]  /*54d0*/  IMAD R0, R40, R0, RZ ;  /* 0x0000000028007224 */ /* 0x000fe200078e02ff */
[----:B------:R-:W-:Y:S02]  /*54e0*/  SEL R3, R43, R3, !P0 ;  /* 0x000000032b037207 */ /* 0x000fe40004000000 */
[----:B------:R-:W-:Y:S01]  /*54f0*/  SEL R2, R44, R5, !P3 ;  /* 0x000000052c027207 */ /* 0x000fe20005800000 */
[----:B------:R-:W-:Y:S01]  /*5500*/  IMAD R5, R40, R4, RZ ;  /* 0x0000000428057224 */ /* 0x000fe200078e02ff */
[C---:B------:R-:W-:Y:S01]  /*5510*/  ISETP.GE.AND P0, PT, R3.reuse, R0, PT ;  /* 0x000000000300720c */ /* 0x040fe20003f06270 */
[C---:B------:R-:W-:Y:S03]  /*5520*/  IMAD.HI.U32 R0, R3.reuse, R36, RZ ;  /* 0x0000002403007227 */ /* 0x040fe600078e00ff */
[C---:B------:R-:W-:Y:S02]  /*5530*/  ISETP.GE.OR P0, PT, R2.reuse, R5, P0 ;  /* 0x000000050200720c */ /* 0x040fe40000706670 */
[----:B------:R-:W-:Y:S04]  /*5540*/  SHF.R.U32.HI R0, RZ, R37, R0 ;  /* 0x00000025ff007219 */ /* 0x000fe80000011600 */
[C---:B------:R-:W-:Y:S05]  /*5550*/  SEL R6, R3.reuse, R0, !P2 ;  /* 0x0000000003067207 */ /* 0x040fea0005000000 */
        /* <DEDUP_REMOVED lines=14> */
[----:B------:R-:W-:Y:S07]  /*5640*/  IMAD R43, R3, R38, R43 ;  /* 0x00000026032b7224 */ /* 0x000fee00078e022b */
.L_x_93:
[----:B-1----:R-:W-:Y:S01]  /*5650*/  @!P1 ISETP.NE.AND P0, PT, R8, 0x1, PT ;  /* 0x000000010800980c */ /* 0x002fe20003f05270 */
[----:B------:R-:W-:Y:S01]  /*5660*/  @!P1 IMAD.HI.U32 R2, R43, R9, RZ ;  /* 0x000000092b029227 */ /* 0x000fe200078e00ff */
[----:B------:R-:W-:Y:S01]  /*5670*/  R2UR UR42, R21 ;  /* 0x00000000152a72ca */ /* 0x000fe200000e0000 */
[----:B------:R-:W-:Y:S01]  /*5680*/  BSSY.RECONVERGENT B6, `(.L_x_94) ;  /* 0x0000031000067945 */ /* 0x000fe20003800200 */
[----:B------:R-:W-:Y:S01]  /*5690*/  R2UR UR41, R20 ;  /* 0x00000000142972ca */ /* 0x000fe200000e0000 */
[C---:B------:R-:W-:Y:S01]  /*56a0*/  @!P1 IMAD.HI.U32 R0, R44.reuse, R10, RZ ;  /* 0x0000000a2c009227 */ /* 0x040fe200078e00ff */
[----:B------:R-:W-:Y:S02]  /*56b0*/  @!P1 SHF.R.U32.HI R2, RZ, R12, R2 ;  /* 0x0000000cff029219 */ /* 0x000fe40000011602 */
[----:B------:R-:W-:Y:S01]  /*56c0*/  @!P1 ISETP.NE.AND P2, PT, R7, 0x1, PT ;  /* 0x000000010700980c */ /* 0x000fe20003f45270 */
[----:B------:R-:W-:Y:S01]  /*56d0*/  VIADD R105, R105, 0x1 ;  /* 0x0000000169697836 */ /* 0x000fe20000000000 */
[----:B------:R-:W-:Y:S02]  /*56e0*/  @!P1 SEL R2, R43, R2, !P0 ;  /* 0x000000022b029207 */ /* 0x000fe40004000000 */
[----:B------:R-:W-:Y:S02]  /*56f0*/  @!P1 SHF.R.U32.HI R0, RZ, R11, R0 ;  /* 0x0000000bff009219 */ /* 0x000fe40000011600 */
[----:B------:R-:W-:Y:S01]  /*5700*/  LOP3.LUT P0, RZ, R93, 0x1b0, RZ, 0xc0, !PT ;  /* 0x000001b05dff7812 */ /* 0x000fe2000780c0ff */
[----:B------:R-:W-:Y:S01]  /*5710*/  USHF.L.U32 UR42, UR42, 0x7, URZ ;  /* 0x000000072a2a7899 */ /* 0x000fe200080006ff */
[----:B------:R-:W-:Y:S01]  /*5720*/  @!P1 SEL R3, R44, R0, !P2 ;  /* 0x000000002c039207 */ /* 0x000fe20005000000 */
[----:B------:R-:W-:Y:S01]  /*5730*/  USHF.L.U32 UR41, UR41, 0x7, URZ ;  /* 0x0000000729297899 */ /* 0x000fe200080006ff */
[----:B------:R-:W-:Y:S03]  /*5740*/  @P4 SHF.R.U32.HI R94, RZ, 0x10, R17 ;  /* 0x00000010ff5e4819 */ /* 0x000fe60000011611 */
[----:B------:R-:W-:Y:S02]  /*5750*/  @!P1 IMAD.IADD R0, R2, 0x1, -R3 ;  /* 0x0000000102009824 */ /* 0x000fe400078e0a03 */
[----:B------:R-:W-:Y:S02]  /*5760*/  @!P1 IMAD.IADD R2, R3, 0x1, -R2 ;  /* 0x0000000103029824 */ /* 0x000fe400078e0a02 */
[----:B------:R-:W-:Y:S02]  /*5770*/  @!P1 IMAD R44, R0, R7, R44 ;  /* 0x00000007002c9224 */ /* 0x000fe400078e022c */
[----:B------:R-:W-:Y:S01]  /*5780*/  @!P1 IMAD R43, R2, R8, R43 ;  /* 0x00000008022b9224 */ /* 0x000fe200078e022b */
[----:B------:R-:W-:Y:S06]  /*5790*/  @!P0 BRA `(.L_x_95) ;  /* 0x00000000007c8947 */ /* 0x000fec0003800000 */
[----:B------:R-:W1:Y:S01]  /*57a0*/  LDCU.64 UR8, c[0x4][0x80] ;  /* 0x01001000ff0877ac */ /* 0x000e620008000a00 */
[----:B------:R-:W-:Y:S01]  /*57b0*/  MOV R2, 0x0 ;  /* 0x0000000000027802 */ /* 0x000fe20000000f00 */
[----:B------:R-:W-:Y:S02]  /*57c0*/  HFMA2 R12, -RZ, RZ, 0, 5.9604644775390625e-08 ;  /* 0x00000001ff0c7431 */ /* 0x000fe400000001ff */
[----:B------:R-:W-:Y:S01]  /*57d0*/  IMAD.MOV.U32 R8, RZ, RZ, 0x70 ;  /* 0x00000070ff087424 */ /* 0x000fe200078e00ff */
[----:B------:R2:W3:Y:S01]  /*57e0*/  LDC.64 R14, c[0x4][R2] ;  /* 0x01000000020e7b82 */ /* 0x0004e20000000a00 */
[----:B------:R-:W4:Y:S01]  /*57f0*/  LDCU.64 UR6, c[0x4][0x88] ;  /* 0x01001100ff0677ac */ /* 0x000f220008000a00 */
[----:B------:R-:W-:Y:S01]  /*5800*/  IMAD.MOV.U32 R13, RZ, RZ, RZ ;  /* 0x000000ffff0d7224 */ /* 0x000fe200078e00ff */
[----:B------:R-:W2:Y:S01]  /*5810*/  LDCU.64 UR4, c[0x4][0x8] ;  /* 0x01000100ff0477ac */ /* 0x000ea20008000a00 */
[----:B-1----:R-:W-:Y:S01]  /*5820*/  MOV R5, UR9 ;  /* 0x0000000900057c02 */ /* 0x002fe20008000f00 */
[----:B------:R-:W-:Y:S01]  /*5830*/  IMAD.U32 R4, RZ, RZ, UR8 ;  /* 0x00000008ff047e24 */ /* 0x000fe2000f8e00ff */
[----:B----4-:R-:W-:Y:S01]  /*5840*/  MOV R7, UR7 ;  /* 0x0000000700077c02 */ /* 0x010fe20008000f00 */
[----:B------:R-:W-:Y:S01]  /*5850*/  IMAD.U32 R6, RZ, RZ, UR6 ;  /* 0x00000006ff067e24 */ /* 0x000fe2000f8e00ff */
[----:B--2---:R-:W-:Y:S01]  /*5860*/  MOV R11, UR5 ;  /* 0x00000005000b7c02 */ /* 0x004fe20008000f00 */
[----:B------:R-:W-:Y:S02]  /*5870*/  IMAD.U32 R10, RZ, RZ, UR4 ;  /* 0x00000004ff0a7e24 */ /* 0x000fe4000f8e00ff */
[----:B------:R-:W-:Y:S07]  /*5880*/  LEPC R20, `(.L_x_96) ;  /* 0x000000001014794e */ /* 0x000fee0000000000 */
[----:B---3-5:R-:W-:Y:S05]  /*5890*/  CALL.ABS.NOINC R14 ;  /* 0x000000000e007343 */ /* 0x028fea0003c00000 */
.L_x_96:
[----:B------:R-:W1:Y:S01]  /*58a0*/  LDCU.64 UR8, c[0x4][0x80] ;  /* 0x01001000ff0877ac */ /* 0x000e620008000a00 */
[----:B------:R-:W2:Y:S01]  /*58b0*/  LDC.64 R2, c[0x4][R2] ;  /* 0x0100000002027b82 */ /* 0x000ea20000000a00 */
[----:B------:R-:W-:Y:S02]  /*58c0*/  HFMA2 R12, -RZ, RZ, 0, 5.9604644775390625e-08 ;  /* 0x00000001ff0c7431 */ /* 0x000fe400000001ff */
[----:B------:R-:W-:Y:S02]  /*58d0*/  IMAD.MOV.U32 R8, RZ, RZ, 0x70 ;  /* 0x00000070ff087424 */ /* 0x000fe400078e00ff */
[----:B------:R-:W-:Y:S01]  /*58e0*/  IMAD.MOV.U32 R13, RZ, RZ, RZ ;  /* 0x000000ffff0d7224 */ /* 0x000fe200078e00ff */
[----:B------:R-:W3:Y:S01]  /*58f0*/  LDCU.64 UR6, c[0x4][0x88] ;  /* 0x01001100ff0677ac */ /* 0x000ee20008000a00 */
[----:B------:R-:W4:Y:S01]  /*5900*/  LDCU.64 UR4, c[0x4][0x8] ;  /* 0x01000100ff0477ac */ /* 0x000f220008000a00 */
[----:B-1----:R-:W-:Y:S02]  /*5910*/  MOV R4, UR8 ;  /* 0x0000000800047c02 */ /* 0x002fe40008000f00 */
[----:B------:R-:W-:Y:S02]  /*5920*/  MOV R5, UR9 ;  /* 0x0000000900057c02 */ /* 0x000fe40008000f00 */
[----:B---3--:R-:W-:Y:S01]  /*5930*/  MOV R7, UR7 ;  /* 0x0000000700077c02 */ /* 0x008fe20008000f00 */
[----:B------:R-:W-:Y:S01]  /*5940*/  IMAD.U32 R6, RZ, RZ, UR6 ;  /* 0x00000006ff067e24 */ /* 0x000fe2000f8e00ff */
[----:B----4-:R-:W-:Y:S01]  /*5950*/  MOV R11, UR5 ;  /* 0x00000005000b7c02 */ /* 0x010fe20008000f00 */
[----:B------:R-:W-:Y:S02]  /*5960*/  IMAD.U32 R10, RZ, RZ, UR4 ;  /* 0x00000004ff0a7e24 */ /* 0x000fe4000f8e00ff */
[----:B------:R-:W-:Y:S07]  /*5970*/  LEPC R20, `(.L_x_95) ;  /* 0x000000001014794e */ /* 0x000fee0000000000 */
[----:B--2---:R-:W-:Y:S05]  /*5980*/  CALL.ABS.NOINC R2 ;  /* 0x0000000002007343 */ /* 0x004fea0003c00000 */
.L_x_95:
[----:B------:R-:W-:Y:S05]  /*5990*/  BSYNC.RECONVERGENT B6 ;  /* 0x0000000000067941 */ /* 0x000fea0003800200 */
.L_x_94:
[----:B------:R-:W-:Y:S01]  /*59a0*/  ISETP.NE.U32.AND P4, PT, R82, RZ, PT ;  /* 0x000000ff5200720c */ /* 0x000fe20003f85070 */
[----:B------:R-:W-:Y:S01]  /*59b0*/  UISETP.NE.AND UP2, UPT, UR50, URZ, UPT ;  /* 0x000000ff3200728c */ /* 0x000fe2000bf45270 */
[----:B------:R-:W-:Y:S01]  /*59c0*/  ISETP.NE.U32.AND P2, PT, RZ, UR38, PT ;  /* 0x00000026ff007c0c */ /* 0x000fe2000bf45070 */
[----:B------:R-:W-:Y:S01]  /*59d0*/  UISETP.NE.U32.AND UP1, UPT, UR44, URZ, UPT ;  /* 0x000000ff2c00728c */ /* 0x000fe2000bf25070 */
[----:B------:R-:W-:Y:S01]  /*59e0*/  ISETP.NE.AND.EX P4, PT, R83, RZ, PT, P4 ;  /* 0x000000ff5300720c */ /* 0x000fe20003f85340 */
[----:B------:R-:W-:Y:S01]  /*59f0*/  UPLOP3.LUT UP0, UPT, UPT, UPT, UPT, 0x40, 0x4 ;  /* 0x000000000004789c */ /* 0x000fe20003f0e870 */
[----:B------:R-:W-:Y:S01]  /*5a00*/  ISETP.NE.AND.EX P2, PT, RZ, UR39, PT, P2 ;  /* 0x00000027ff007c0c */ /* 0x000fe2000bf45320 */
[----:B------:R-:W-:Y:S01]  /*5a10*/  UISETP.NE.AND.EX UP1, UPT, UR45, URZ, UPT, UP1 ;  /* 0x000000ff2d00728c */ /* 0x000fe2000bf25310 */
[----:B------:R-:W-:Y:S04]  /*5a20*/  PLOP3.LUT P1, PT, PT, PT, UP2, 0x80, 0x8 ;  /* 0x000000000008781c */ /* 0x000fe80003f2f028 */
[----:B------:R-:W-:Y:S06]  /*5a30*/  @UP2 UPLOP3.LUT UP0, UPT, UPT, UPT, UP1, 0x80, 0x8 ;  /* 0x000000000008289c */ /* 0x000fec0003f0f010 */
[----:B------:R-:W-:Y:S01]  /*5a40*/  PLOP3.LUT P0, PT, PT, PT, UP0, 0x80, 0x8 ;  /* 0x000000000008781c */ /* 0x000fe20003f0f008 */
[----:B------:R-:W-:Y:S01]  /*5a50*/  @!UPT UIADD3 URZ, UPT, UPT, URZ, URZ, URZ ;  /* 0x000000fffffff290 */ /* 0x000fe2000fffe0ff */
[----:B------:R-:W-:Y:S11]  /*5a60*/  BRA.U !UP1, `(.L_x_97) ;  /* 0x0000000109387547 */ /* 0x000ff6000b800000 */
[----:B------:R-:W-:Y:S01]  /*5a70*/  UISETP.NE.U32.AND UP0, UPT, UR38, URZ, UPT ;  /* 0x000000ff2600728c */ /* 0x000fe2000bf05070 */
[----:B------:R-:W-:Y:S02]  /*5a80*/  HFMA2 R0, -RZ, RZ, 0, 5.9604644775390625e-08 ;  /* 0x00000001ff007431 */ /* 0x000fe400000001ff */
[----:B------:R-:W-:Y:S01]  /*5a90*/  IMAD.MOV.U32 R88, RZ, RZ, 0x1 ;  /* 0x00000001ff587424 */ /* 0x000fe200078e00ff */
[----:B------:R-:W-:Y:S06]  /*5aa0*/  UISETP.NE.AND.EX UP0, UPT, UR39, URZ, UPT, UP0 ;  /* 0x000000ff2700728c */ /* 0x000fec000bf05300 */
[----:B------:R-:W-:Y:S05]  /*5ab0*/  PLOP3.LUT P3, PT, PT, PT, UP0, 0x80, 0x8 ;  /* 0x000000000008781c */ /* 0x000fea0003f6f008 */
[----:B------:R-:W1:Y:S01]  /*5ac0*/  @UP0 LDCU.64 UR6, c[0x0][0x888] ;  /* 0x00011100ff0607ac */ /* 0x000e620008000a00 */
[----:B------:R-:W-:Y:S07]  /*5ad0*/  @UP0 UIMAD UR4, UR36, UR44, URZ ;  /* 0x0000002c240402a4 */ /* 0x000fee000f8e02ff */
[----:B------:R-:W-:Y:S01]  /*5ae0*/  @!P3 PRMT R88, R0, 0x7610, R88 ;  /* 0x000076100058b816 */ /* 0x000fe20000000058 */
[----:B-1----:R-:W-:Y:S03]  /*5af0*/  @UP0 UIMAD.WIDE UR6, UR4, 0x4, UR6 ;  /* 0x00000004040608a5 */ /* 0x002fe6000f8e0206 */
[----:B------:R-:W1:Y:S03]  /*5b00*/  @!UP0 LDCU UR4, c[0x0][0x880] ;  /* 0x00011000ff0487ac */ /* 0x000e660008000800 */
[----:B------:R-:W-:Y:S01]  /*5b10*/  IMAD.U32 R2, RZ, RZ, UR6 ;  /* 0x00000006ff027e24 */ /* 0x000fe2000f8e00ff */
[----:B------:R-:W-:Y:S05]  /*5b20*/  MOV R3, UR7 ;  /* 0x0000000700037c02 */ /* 0x000fea0008000f00 */
[----:B-----5:R2:W5:Y:S02]  /*5b30*/  @P3 LDG.E R49, desc[UR46][R2.64] ;  /* 0x0000002e02313981 */ /* 0x020564000c1e1900 */
[----:B-12---:R-:W-:Y:S02]  /*5b40*/  @!P3 IMAD.U32 R49, RZ, RZ, UR4 ;  /* 0x00000004ff31be24 */ /* 0x006fe4000f8e00ff */
.L_x_97:
[----:B------:R-:W-:Y:S05]  /*5b50*/  @!P4 BRA `(.L_x_98) ;  /* 0x000000000020c947 */ /* 0x000fea0003800000 */
[----:B------:R-:W-:Y:S04]  /*5b60*/  ISETP.NE.U32.AND P3, PT, R80, RZ, PT ;  /* 0x000000ff5000720c */ /* 0x000fe80003f65070 */
[----:B------:R-:W-:Y:S11]  /*5b70*/  ISETP.NE.AND.EX P3, PT, R81, RZ, PT, P3 ;  /* 0x000000ff5100720c */ /* 0x000ff60003f65330 */
[----:B------:R-:W-:Y:S02]  /*5b80*/  @!UPT UIADD3 URZ, UPT, UPT, URZ, URZ, URZ ;  /* 0x000000fffffff290 */ /* 0x000fe4000fffe0ff */
[----:B------:R-:W1:Y:S01]  /*5b90*/  @P3 LDC.64 R2, c[0x0][0x8a8] ;  /* 0x00022a00ff023b82 */ /* 0x000e620000000a00 */
[----:B------:R-:W-:Y:S04]  /*5ba0*/  @P3 IMAD R0, R82, UR36, RZ ;  /* 0x0000002452003c24 */ /* 0x000fe8000f8e02ff */
[----:B-1----:R-:W-:Y:S05]  /*5bb0*/  @P3 IMAD.WIDE R2, R0, 0x4, R2 ;  /* 0x0000000400023825 */ /* 0x002fea00078e0202 */
[----:B-----5:R1:W5:Y:S02]  /*5bc0*/  @P3 LDG.E R47, desc[UR46][R2.64] ;  /* 0x0000002e022f3981 */ /* 0x020364000c1e1900 */
[----:B-1----:R-:W2:Y:S02]  /*5bd0*/  @!P3 LDC R47, c[0x0][0x8a0] ;  /* 0x00022800ff2fbb82 */ /* 0x002ea40000000800 */
.L_x_98:
[----:B-----5:R-:W-:Y:S01]  /*5be0*/  FSETP.NEU.AND P3, PT, R49, RZ, PT ;  /* 0x000000ff3100720b */ /* 0x020fe20003f6d000 */
[----:B------:R-:W-:Y:S01]  /*5bf0*/  BSSY B1, `(.L_x_99) ;  /* 0x0000039000017945 */ /* 0x000fe20003800000 */
[----:B------:R-:W-:Y:S01]  /*5c00*/  SEL R3, RZ, 0xffffffff, P2 ;  /* 0xffffffffff037807 */ /* 0x000fe20001000000 */
[----:B------:R-:W-:Y:S01]  /*5c10*/  IMAD.MOV.U32 R66, RZ, RZ, 0x1 ;  /* 0x00000001ff427424 */ /* 0x000fe200078e00ff */
[----:B------:R-:W-:Y:S01]  /*5c20*/  @P1 LOP3.LUT P2, RZ, R88, 0xff, RZ, 0xc0, !PT ;  /* 0x000000ff58ff1812 */ /* 0x000fe2000784c0ff */
[----:B------:R-:W-:Y:S01]  /*5c30*/  IMAD R48, R45, 0x80, R46 ;  /* 0x000000802d307824 */ /* 0x000fe200078e022e */
[----:B------:R-:W-:Y:S01]  /*5c40*/  @P1 SEL R0, RZ, 0xffffffff, P3 ;  /* 0xffffffffff001807 */ /* 0x000fe20001800000 */
[----:B------:R-:W-:Y:S01]  /*5c50*/  IMAD R106, R101, -0x10, R99 ;  /* 0xfffffff0656a7824 */ /* 0x000fe200078e0263 */
[----:B------:R-:W-:Y:S01]  /*5c60*/  LOP3.LUT R97, R97, 0x1, RZ, 0x3c, !PT ;  /* 0x0000000161617812 */ /* 0x000fe200078e3cff */
[----:B------:R-:W-:Y:S01]  /*5c70*/  IMAD.MOV.U32 R65, RZ, RZ, RZ ;  /* 0x000000ffff417224 */ /* 0x000fe200078e00ff */
[----:B------:R-:W-:Y:S02]  /*5c80*/  @P0 SEL R0, R3, R0, !P2 ;  /* 0x0000000003000207 */ /* 0x000fe40005000000 */
[----:B------:R-:W-:Y:S02]  /*5c90*/  CS2R R78, SRZ ;  /* 0x00000000004e7805 */ /* 0x000fe4000001ff00 */
[----:B------:R-:W-:Y:S02]  /*5ca0*/  LEA R64, R45, UR48, 0x3 ;  /* 0x000000302d407c11 */ /* 0x000fe4000f8e18ff */
[----:B------:R-:W-:Y:S02]  /*5cb0*/  CS2R R76, SRZ ;  /* 0x00000000004c7805 */ /* 0x000fe4000001ff00 */
[----:B------:R-:W-:Y:S02]  /*5cc0*/  @P1 LOP3.LUT R0, R0, 0x1, RZ, 0xc0, !PT ;  /* 0x0000000100001812 */ /* 0x000fe400078ec0ff */
[----:B------:R-:W-:Y:S02]  /*5cd0*/  CS2R R70, SRZ ;  /* 0x0000000000467805 */ /* 0x000fe4000001ff00 */
[----:B------:R-:W-:Y:S02]  /*5ce0*/  PLOP3.LUT P2, PT, PT, PT, UP1, 0x80, 0x8 ;  /* 0x000000000008781c */ /* 0x000fe40003f4f018 */
[----:B------:R-:W-:Y:S02]  /*5cf0*/  CS2R R68, SRZ ;  /* 0x0000000000447805 */ /* 0x000fe4000001ff00 */
[----:B------:R-:W-:Y:S02]  /*5d00*/  ISETP.NE.U32.OR P5, PT, R0, 0x1, !P1 ;  /* 0x000000010000780c */ /* 0x000fe40004fa5470 */
[----:B------:R-:W-:Y:S02]  /*5d10*/  CS2R R62, SRZ ;  /* 0x00000000003e7805 */ /* 0x000fe4000001ff00 */
[----:B------:R-:W-:Y:S02]  /*5d20*/  LOP3.LUT P4, R104, R88, 0xff, RZ, 0xc0, !PT ;  /* 0x000000ff58687812 */ /* 0x000fe4000788c0ff */
[----:B------:R-:W-:Y:S02]  /*5d30*/  CS2R R60, SRZ ;  /* 0x00000000003c7805 */ /* 0x000fe4000001ff00 */
[----:B------:R-:W-:Y:S02]  /*5d40*/  SEL R2, RZ, 0xffffffff, P3 ;  /* 0xffffffffff027807 */ /* 0x000fe40001800000 */
[----:B------:R-:W-:Y:S02]  /*5d50*/  CS2R R58, SRZ ;  /* 0x00000000003a7805 */ /* 0x000fe4000001ff00 */
[----:B------:R-:W-:Y:S02]  /*5d60*/  P2R R107, PR, RZ, 0x20 ;  /* 0x00000020ff6b7803 */ /* 0x000fe40000000000 */
[----:B------:R-:W-:Y:S02]  /*5d70*/  CS2R R56, SRZ ;  /* 0x0000000000387805 */ /* 0x000fe4000001ff00 */
[----:B------:R-:W-:Y:S02]  /*5d80*/  @P2 SEL R2, R3, R2, !P4 ;  /* 0x0000000203022207 */ /* 0x000fe40006000000 */
[----:B------:R-:W-:Y:S02]  /*5d90*/  @P5 SHF.L.U32 R0, R97, 0x1f, RZ ;  /* 0x0000001f61005819 */ /* 0x000fe400000006ff */
[----:B------:R-:W-:Y:S02]  /*5da0*/  LOP3.LUT R2, R2, 0x1, RZ, 0xc0, !PT ;  /* 0x0000000102027812 */ /* 0x000fe400078ec0ff */
[----:B------:R1:W3:Y:S02]  /*5db0*/  @P5 SYNCS.PHASECHK.TRANS64.TRYWAIT P1, [UR48+0x60], R0 ;  /* 0x00006000ff0055a7 */ /* 0x0002e40008021130 */
[----:B------:R-:W-:Y:S04]  /*5dc0*/  ISETP.NE.U32.AND P2, PT, R2, 0x1, PT ;  /* 0x000000010200780c */ /* 0x000fe80003f45070 */
[----:B------:R-:W-:Y:S02]  /*5dd0*/  P2R R67, PR, RZ, 0x4 ;  /* 0x00000004ff437803 */ /* 0x000fe40000000000 */
[----:B-1----:R-:W-:Y:S04]  /*5de0*/  SHF.L.U32 R0, R96, 0x1f, RZ ;  /* 0x0000001f60007819 */ /* 0x002fe800000006ff */
[----:B------:R1:W4:Y:S01]  /*5df0*/  SYNCS.PHASECHK.TRANS64.TRYWAIT P0, [R64+URZ+0xd0], R0 ;  /* 0x0000d000400075a7 */ /* 0x00032200080011ff */
[----:B---3--:R-:W-:Y:S01]  /*5e00*/  @P5 SEL R66, RZ, 0x1, !P1 ;  /* 0x00000001ff425807 */ /* 0x008fe20004800000 */
[----:B-1----:R-:W-:Y:S06]  /*5e10*/  @!P5 BRA `(.L_x_100) ;  /* 0x000000000058d947 */ /* 0x002fec0003800000 */
[----:B------:R-:W-:Y:S01]  /*5e20*/  IMAD.MOV.U32 R79, RZ, RZ, RZ ;  /* 0x000000ffff4f7224 */ /* 0x000fe200078e00ff */
[----:B------:R-:W-:Y:S01]  /*5e30*/  ISETP.NE.AND P1, PT, R66, RZ, PT ;  /* 0x000000ff4200720c */ /* 0x000fe20003f25270 */
[----:B------:R-:W-:Y:S01]  /*5e40*/  BSSY B0, `(.L_x_101) ;  /* 0x000000c000007945 */ /* 0x000fe20003800000 */
[----:B------:R-:W-:Y:S02]  /*5e50*/  CS2R R58, SRZ ;  /* 0x00000000003a7805 */ /* 0x000fe4000001ff00 */
[----:B------:R-:W-:Y:S02]  /*5e60*/  CS2R R56, SRZ ;  /* 0x0000000000387805 */ /* 0x000fe4000001ff00 */
[----:B------:R-:W-:Y:S02]  /*5e70*/  CS2R R62, SRZ ;  /* 0x00000000003e7805 */ /* 0x000fe4000001ff00 */
[----:B------:R-:W-:Y:S02]  /*5e80*/  CS2R R60, SRZ ;  /* 0x00000000003c7805 */ /* 0x000fe4000001ff00 */
[----:B------:R-:W-:Y:S02]  /*5e90*/  CS2R R70, SRZ ;  /* 0x0000000000467805 */ /* 0x000fe4000001ff00 */
[----:B------:R-:W-:Y:S02]  /*5ea0*/  CS2R R68, SRZ ;  /* 0x0000000000447805 */ /* 0x000fe4000001ff00 */
[----:B------:R-:W-:Y:S01]  /*5eb0*/  CS2R R76, SRZ ;  /* 0x00000000004c7805 */ /* 0x000fe2000001ff00 */
[----:B------:R-:W-:Y:S06]  /*5ec0*/  @P1 BRA `(.L_x_102) ;  /* 0x00000000000c1947 */ /* 0x000fec0003800000 */
[----:B------:R-:W-:Y:S04]  /*5ed0*/  SHF.L.U32 R3, R97, 0x1f, RZ ;  /* 0x0000001f61037819 */ /* 0x000fe800000006ff */
[----:B------:R-:W1:Y:S02]  /*5ee0*/  SYNCS.PHASECHK.TRANS64.TRYWAIT P1, [UR48+0x60], R3 ;  /* 0x00006003ff0075a7 */ /* 0x000e640008021130 */
[----:B-1----:R-:W-:Y:S05]  /*5ef0*/  @!P1 BRA `(.L_x_103) ;  /* 0x0000003c00949947 */ /* 0x002fea0003800000 */
.L_x_102:
[----:B------:R-:W-:Y:S05]  /*5f00*/  BSYNC B0 ;  /* 0x0000000000007941 */ /* 0x000fea0003800000 */
.L_x_101:
[----:B------:R-:W-:Y:S01]  /*5f10*/  ISETP.NE.AND P1, PT, R67, RZ, PT ;  /* 0x000000ff4300720c */ /* 0x000fe20003f25270 */
[----:B------:R-:W-:Y:S11]  /*5f20*/  HFMA2 R65, -RZ, RZ, 0, 5.9604644775390625e-08 ;  /* 0x00000001ff417431 */ /* 0x000ff600000001ff */
[----:B------:R-:W-:Y:S01]  /*5f30*/  @!UPT UIADD3 URZ, UPT, UPT, URZ, URZ, URZ ;  /* 0x000000fffffff290 */ /* 0x000fe2000fffe0ff */
[----:B------:R3:W1:Y:S04]  /*5f40*/  @P1 LDS.128 R56, [R100] ;  /* 0x0000000064381984 */ /* 0x0006680000000c00 */
[----:B------:R3:W1:Y:S04]  /*5f50*/  @P1 LDS.128 R60, [R99+0x10] ;  /* 0x00001000633c1984 */ /* 0x0006680000000c00 */
[----:B------:R3:W1:Y:S04]  /*5f60*/  @P1 LDS.128 R68, [R98+0x20] ;  /* 0x0000200062441984 */ /* 0x0006680000000c00 */
[----:B------:R3:W1:Y:S02]  /*5f70*/  @P1 LDS.128 R76, [R106+0x30] ;  /* 0x000030006a4c1984 */ /* 0x0006640000000c00 */
.L_x_100:
[----:B------:R-:W-:Y:S05]  /*5f80*/  BSYNC B1 ;  /* 0x0000000000017941 */ /* 0x000fea0003800000 */
.L_x_99:
[----:B-1----:R-:W-:Y:S04]  /*5f90*/  SHF.R.U32.HI R2, RZ, 0x15, R48 ;  /* 0x00000015ff027819 */ /* 0x002fe80000011630 */
[----:B------:R-:W-:Y:S01]  /*5fa0*/  LOP3.LUT P1, RZ, R2, 0x3, R92, 0x48, !PT ;  /* 0x0000000302ff7812 */ /* 0x000fe2000782485c */
[----:B------:R-:W-:Y:S01]  /*5fb0*/  @!UPT UIADD3 URZ, UPT, UPT, URZ, URZ, URZ ;  /* 0x000000fffffff290 */ /* 0x000fe2000fffe0ff */
[----:B----4-:R-:W-:Y:S11]  /*5fc0*/  @P0 BRA `(.L_x_104) ;  /* 0x0000000000080947 */ /* 0x010ff60003800000 */
[----:B------:R-:W1:Y:S02]  /*5fd0*/  SYNCS.PHASECHK.TRANS64.TRYWAIT P0, [R64+URZ+0xd0], R0 ;  /* 0x0000d000400075a7 */ /* 0x000e6400080011ff */
[----:B-1----:R-:W-:Y:S05]  /*5fe0*/  @!P0 BRA `(.L_x_105) ;  /* 0x0000003c00708947 */ /* 0x002fea0003800000 */
.L_x_104:
[----:B------:R-:W-:Y:S05]  /*5ff0*/  @!P1 BRA `(.L_x_106) ;  /* 0x0000000000409947 */ /* 0x000fea0003800000 */
[----:B------:R-:W4:Y:S01]  /*6000*/  LDCU.64 UR8, c[0x4][0x70] ;  /* 0x01000e00ff0877ac */ /* 0x000f220008000a00 */
[----:B------:R-:W-:Y:S01]  /*6010*/  MOV R3, 0x0 ;  /* 0x0000000000037802 */ /* 0x000fe20000000f00 */
[----:B------:R-:W-:Y:S02]  /*6020*/  HFMA2 R12, -RZ, RZ, 0, 5.9604644775390625e-08 ;  /* 0x00000001ff0c7431 */ /* 0x000fe400000001ff */
[----:B------:R-:W-:Y:S02]  /*6030*/  IMAD.MOV.U32 R8, RZ, RZ, 0x192 ;  /* 0x00000192ff087424 */ /* 0x000fe400078e00ff */
[----:B------:R-:W-:Y:S01]  /*6040*/  IMAD.MOV.U32 R13, RZ, RZ, RZ ;  /* 0x000000ffff0d7224 */ /* 0x000fe200078e00ff */
[----:B------:R-:W5:Y:S01]  /*6050*/  LDCU.64 UR6, c[0x4][0x78] ;  /* 0x01000f00ff0677ac */ /* 0x000f620008000a00 */
[----:B------:R-:W1:Y:S01]  /*6060*/  LDC.64 R2, c[0x4][R3] ;  /* 0x0100000003027b82 */ /* 0x000e620000000a00 */
[----:B------:R-:W2:Y:S01]  /*6070*/  LDCU.64 UR4, c[0x4][0x10] ;  /* 0x01000200ff0477ac */ /* 0x000ea20008000a00 */
[----:B----4-:R-:W-:Y:S01]  /*6080*/  MOV R5, UR9 ;  /* 0x0000000900057c02 */ /* 0x010fe20008000f00 */
[----:B------:R-:W-:Y:S01]  /*6090*/  IMAD.U32 R4, RZ, RZ, UR8 ;  /* 0x00000008ff047e24 */ /* 0x000fe2000f8e00ff */
[----:B-----5:R-:W-:Y:S01]  /*60a0*/  MOV R7, UR7 ;  /* 0x0000000700077c02 */ /* 0x020fe20008000f00 */
[----:B------:R-:W-:Y:S01]  /*60b0*/  IMAD.U32 R6, RZ, RZ, UR6 ;  /* 0x00000006ff067e24 */ /* 0x000fe2000f8e00ff */
[----:B--2---:R-:W-:Y:S01]  /*60c0*/  MOV R11, UR5 ;  /* 0x00000005000b7c02 */ /* 0x004fe20008000f00 */
[----:B------:R-:W-:Y:S02]  /*60d0*/  IMAD.U32 R10, RZ, RZ, UR4 ;  /* 0x00000004ff0a7e24 */ /* 0x000fe4000f8e00ff */
[----:B------:R-:W-:Y:S07]  /*60e0*/  LEPC R20, `(.L_x_106) ;  /* 0x000000001014794e */ /* 0x000fee0000000000 */
[----:B-1-3--:R-:W-:Y:S05]  /*60f0*/  CALL.ABS.NOINC R2 ;  /* 0x0000000002007343 */ /* 0x00afea0003c00000 */
.L_x_106:
[----:B------:R-:W-:Y:S05]  /*6100*/  WARPSYNC.ALL ;  /* 0x0000000000007948 */ /* 0x000fea0003800000 */
[----:B------:R-:W-:Y:S01]  /*6110*/  R2UR UR4, R48 ;  /* 0x00000000300472ca */ /* 0x000fe200000e0000 */
[--C-:B------:R-:W-:Y:S01]  /*6120*/  HADD2.F32 R50, -RZ, R56.reuse.H0_H0 ;  /* 0x20000038ff327230 */ /* 0x100fe20000004100 */
[----:B------:R-:W-:Y:S01]  /*6130*/  ISETP.NE.AND P0, PT, R102, RZ, PT ;  /* 0x000000ff6600720c */ /* 0x000fe20003f05270 */
[----:B------:R-:W-:Y:S01]  /*6140*/  HADD2.F32 R51, -RZ, R56.H1_H1 ;  /* 0x30000038ff337230 */ /* 0x000fe20000004100 */
[----:B------:R-:W-:Y:S01]  /*6150*/  BSSY.RECONVERGENT B0, `(.L_x_107) ;  /* 0x0000086000007945 */ /* 0x000fe20003800200 */
[--C-:B------:R-:W-:Y:S08]  /*6160*/  HADD2.F32 R52, -RZ, R57.reuse.H0_H0 ;  /* 0x20000039ff347230 */ /* 0x100ff00000004100 */
[----:B------:R-:W1:Y:S02]  /*6170*/  LDTM.x32 R4, tmem[UR4] ;  /* 0x00000004000479ee */ /* 0x000e6400082c0000 */
[C---:B-12---:R-:W-:Y:S01]  /*6180*/  FMUL R0, R47.reuse, R4 ;  /* 0x000000042f007220 */ /* 0x046fe20000400000 */
[C---:B------:R-:W-:Y:S01]  /*6190*/  FMUL R2, R47.reuse, R5 ;  /* 0x000000052f027220 */ /* 0x040fe20000400000 */
[C---:B------:R-:W-:Y:S01]  /*61a0*/  FMUL R4, R47.reuse, R8 ;  /* 0x000000082f047220 */ /* 0x040fe20000400000 */
[----:B------:R-:W-:Y:S01]  /*61b0*/  FMUL R3, R47, R6 ;  /* 0x000000062f037220 */ /* 0x000fe20000400000 */
[C---:B------:R-:W-:Y:S01]  /*61c0*/  FFMA R0, R49.reuse, R50, R0 ;  /* 0x0000003231007223 */ /* 0x040fe20000000000 */
[----:B------:R-:W-:Y:S01]  /*61d0*/  FFMA R2, R49, R51, R2 ;  /* 0x0000003331027223 */ /* 0x000fe20000000002 */
[C---:B------:R-:W-:Y:S01]  /*61e0*/  FMUL R5, R47.reuse, R9 ;  /* 0x000000092f057220 */ /* 0x040fe20000400000 */
        /* <DEDUP_REMOVED lines=16> */
[----:B------:R-:W-:Y:S02]  /*62f0*/  HADD2.F32 R32, -RZ, R57.H1_H1 ;  /* 0x30000039ff207230 */ /* 0x000fe40000004100 */
[C---:B------:R-:W-:Y:S01]  /*6300*/  FMUL R26, R47.reuse, R30 ;  /* 0x0000001e2f1a7220 */ /* 0x040fe20000400000 */
[----:B------:R-:W-:Y:S01]  /*6310*/  FMUL R29, R47, R33 ;  /* 0x000000212f1d7220 */ /* 0x000fe20000400000 */
[--C-:B------:R-:W-:Y:S02]  /*6320*/  HADD2.F32 R33, -RZ, R58.reuse.H0_H0 ;  /* 0x2000003aff217230 */ /* 0x100fe40000004100 */
[----:B------:R-:W-:Y:S01]  /*6330*/  FFMA R3, R49, R52, R3 ;  /* 0x0000003431037223 */ /* 0x000fe20000000003 */
[C---:B------:R-:W-:Y:S01]  /*6340*/  FMUL R7, R47.reuse, R7 ;  /* 0x000000072f077220 */ /* 0x040fe20000400000 */
[----:B------:R-:W-:Y:S01]  /*6350*/  FMUL R30, R47, R34 ;  /* 0x000000222f1e7220 */ /* 0x000fe20000400000 */
[----:B------:R-:W-:Y:S01]  /*6360*/  HADD2.F32 R34, -RZ, R58.H1_H1 ;  /* 0x3000003aff227230 */ /* 0x000fe20000004100 */
[----:B------:R-:W-:Y:S01]  /*6370*/  F2FP.F16.F32.PACK_AB R52, R2, R0 ;  /* 0x000000000234723e */ /* 0x000fe200000000ff */
[--C-:B------:R-:W-:Y:S02]  /*6380*/  HADD2.F32 R0, -RZ, R59.reuse.H0_H0 ;  /* 0x2000003bff007230 */ /* 0x100fe40000004100 */
[C---:B------:R-:W-:Y:S01]  /*6390*/  FFMA R7, R49.reuse, R32, R7 ;  /* 0x0000002031077223 */ /* 0x040fe20000000007 */
[----:B------:R-:W-:Y:S02]  /*63a0*/  HADD2.F32 R2, -RZ, R59.H1_H1 ;  /* 0x3000003bff027230 */ /* 0x000fe40000004100 */
[C---:B------:R-:W-:Y:S01]  /*63b0*/  FFMA R4, R49.reuse, R33, R4 ;  /* 0x0000002131047223 */ /* 0x040fe20000000004 */
[C---:B------:R-:W-:Y:S01]  /*63c0*/  FFMA R5, R49.reuse, R34, R5 ;  /* 0x0000002231057223 */ /* 0x040fe20000000005 */
[----:B------:R-:W-:Y:S01]  /*63d0*/  FFMA R6, R49, R0, R6 ;  /* 0x0000000031067223 */ /* 0x000fe20000000006 */
[--C-:B------:R-:W-:Y:S02]  /*63e0*/  HADD2.F32 R0, -RZ, R60.reuse.H0_H0 ;  /* 0x2000003cff007230 */ /* 0x100fe40000004100 */
[----:B------:R-:W-:Y:S01]  /*63f0*/  FMUL R11, R47, R11 ;  /* 0x0000000b2f0b7220 */ /* 0x000fe20000400000 */
[----:B------:R-:W-:Y:S01]  /*6400*/  F2FP.F16.F32.PACK_AB R53, R7, R3 ;  /* 0x000000030735723e */ /* 0x000fe200000000ff */
[--C-:B------:R-:W-:Y:S02]  /*6410*/  HADD2.F32 R3, -RZ, R61.reuse.H0_H0 ;  /* 0x2000003dff037230 */ /* 0x100fe40000004100 */
[----:B------:R-:W-:Y:S01]  /*6420*/  FMUL R15, R47, R15 ;  /* 0x0000000f2f0f7220 */ /* 0x000fe20000400000 */
[C---:B------:R-:W-:Y:S01]  /*6430*/  FFMA R11, R49.reuse, R2, R11 ;  /* 0x00000002310b7223 */ /* 0x040fe2000000000b */
[----:B------:R-:W-:Y:S02]  /*6440*/  HADD2.F32 R2, -RZ, R60.H1_H1 ;  /* 0x3000003cff027230 */ /* 0x000fe40000004100 */
[----:B------:R-:W-:Y:S01]  /*6450*/  FFMA R8, R49, R0, R8 ;  /* 0x0000000031087223 */ /* 0x000fe20000000008 */
[----:B------:R-:W-:Y:S02]  /*6460*/  HADD2.F32 R0, -RZ, R61.H1_H1 ;  /* 0x3000003dff007230 */ /* 0x000fe40000004100 */
[C---:B------:R-:W-:Y:S01]  /*6470*/  FMUL R19, R47.reuse, R19 ;  /* 0x000000132f137220 */ /* 0x040fe20000400000 */
[----:B------:R-:W-:Y:S01]  /*6480*/  FMUL R23, R47, R23 ;  /* 0x000000172f177220 */ /* 0x000fe20000400000 */
[C---:B------:R-:W-:Y:S01]  /*6490*/  FFMA R9, R49.reuse, R2, R9 ;  /* 0x0000000231097223 */ /* 0x040fe20000000009 */
[C---:B------:R-:W-:Y:S01]  /*64a0*/  FFMA R10, R49.reuse, R3, R10 ;  /* 0x00000003310a7223 */ /* 0x040fe2000000000a */
[----:B------:R-:W-:Y:S01]  /*64b0*/  FFMA R15, R49, R0, R15 ;  /* 0x00000000310f7223 */ /* 0x000fe2000000000f */
[--C-:B------:R-:W-:Y:S02]  /*64c0*/  HADD2.F32 R2, -RZ, R62.reuse.H0_H0 ;  /* 0x2000003eff027230 */ /* 0x100fe40000004100 */
[----:B------:R-:W-:Y:S01]  /*64d0*/  FMUL R27, R47, R27 ;  /* 0x0000001b2f1b7220 */ /* 0x000fe20000400000 */
[----:B------:R-:W-:Y:S01]  /*64e0*/  HADD2.F32 R0, -RZ, R62.H1_H1 ;  /* 0x3000003eff007230 */ /* 0x000fe20000004100 */
[----:B------:R-:W-:Y:S01]  /*64f0*/  F2FP.F16.F32.PACK_AB R54, R5, R4 ;  /* 0x000000040536723e */ /* 0x000fe200000000ff */
[--C-:B------:R-:W-:Y:S02]  /*6500*/  HADD2.F32 R3, -RZ, R63.reuse.H0_H0 ;  /* 0x2000003fff037230 */ /* 0x100fe40000004100 */
[C---:B------:R-:W-:Y:S01]  /*6510*/  FFMA R12, R49.reuse, R2, R12 ;  /* 0x00000002310c7223 */ /* 0x040fe2000000000c */
[--C-:B------:R-:W-:Y:S02]  /*6520*/  HADD2.F32 R2, -RZ, R68.reuse.H0_H0 ;  /* 0x20000044ff027230 */ /* 0x100fe40000004100 */
[C---:B------:R-:W-:Y:S01]  /*6530*/  FFMA R13, R49.reuse, R0, R13 ;  /* 0x00000000310d7223 */ /* 0x040fe2000000000d */
[----:B------:R-:W-:Y:S02]  /*6540*/  HADD2.F32 R0, -RZ, R63.H1_H1 ;  /* 0x3000003fff007230 */ /* 0x000fe40000004100 */
[----:B------:R-:W-:Y:S01]  /*6550*/  FFMA R14, R49, R3, R14 ;  /* 0x00000003310e7223 */ /* 0x000fe2000000000e */
[----:B------:R-:W-:Y:S01]  /*6560*/  HADD2.F32 R3, -RZ, R68.H1_H1 ;  /* 0x30000044ff037230 */ /* 0x000fe20000004100 */
[----:B------:R-:W-:Y:S01]  /*6570*/  F2FP.F16.F32.PACK_AB R55, R11, R6 ;  /* 0x000000060b37723e */ /* 0x000fe200000000ff */
[----:B------:R-:W-:Y:S01]  /*6580*/  FMUL R31, R47, R31 ;  /* 0x0000001f2f1f7220 */ /* 0x000fe20000400000 */
[C---:B------:R-:W-:Y:S01]  /*6590*/  FFMA R19, R49.reuse, R0, R19 ;  /* 0x0000000031137223 */ /* 0x040fe20000000013 */
[--C-:B------:R-:W-:Y:S02]  /*65a0*/  HADD2.F32 R0, -RZ, R69.reuse.H0_H0 ;  /* 0x20000045ff007230 */ /* 0x100fe40000004100 */
[C---:B------:R-:W-:Y:S01]  /*65b0*/  FFMA R16, R49.reuse, R2, R16 ;  /* 0x0000000231107223 */ /* 0x040fe20000000010 */
[----:B------:R1:W-:Y:S01]  /*65c0*/  STS.128 [R100], R52 ;  /* 0x0000003464007388 */ /* 0x0003e20000000c00 */
[C---:B------:R-:W-:Y:S01]  /*65d0*/  FFMA R17, R49.reuse, R3, R17 ;  /* 0x0000000331117223 */ /* 0x040fe20000000011 */
[----:B------:R-:W-:Y:S02]  /*65e0*/  HADD2.F32 R2, -RZ, R69.H1_H1 ;  /* 0x30000045ff027230 */ /* 0x000fe40000004100 */
[----:B------:R-:W-:Y:S01]  /*65f0*/  FFMA R18, R49, R0, R18 ;  /* 0x0000000031127223 */ /* 0x000fe20000000012 */
[--C-:B------:R-:W-:Y:S01]  /*6600*/  HADD2.F32 R0, -RZ, R70.reuse.H0_H0 ;  /* 0x20000046ff007230 */ /* 0x100fe20000004100 */
[----:B------:R-:W-:Y:S01]  /*6610*/  F2FP.F16.F32.PACK_AB R8, R9, R8 ;  /* 0x000000080908723e */ /* 0x000fe200000000ff */
[--C-:B------:R-:W-:Y:S02]  /*6620*/  HADD2.F32 R3, -RZ, R71.reuse.H0_H0 ;  /* 0x20000047ff037230 */ /* 0x100fe40000004100 */
[C---:B------:R-:W-:Y:S01]  /*6630*/  FFMA R23, R49.reuse, R2, R23 ;  /* 0x0000000231177223 */ /* 0x040fe20000000017 */
[----:B------:R-:W-:Y:S02]  /*6640*/  HADD2.F32 R2, -RZ, R70.H1_H1 ;  /* 0x30000046ff027230 */ /* 0x000fe40000004100 */
[----:B------:R-:W-:Y:S01]  /*6650*/  FFMA R20, R49, R0, R20 ;  /* 0x0000000031147223 */ /* 0x000fe20000000014 */
[----:B------:R-:W-:Y:S01]  /*6660*/  HADD2.F32 R0, -RZ, R71.H1_H1 ;  /* 0x30000047ff007230 */ /* 0x000fe20000004100 */
[----:B------:R-:W-:Y:S01]  /*6670*/  F2FP.F16.F32.PACK_AB R9, R15, R10 ;  /* 0x0000000a0f09723e */ /* 0x000fe200000000ff */
[----:B------:R-:W-:Y:S02]  /*6680*/  HADD2.F32 R4, -RZ, R79.H0_H0 ;  /* 0x2000004fff047230 */ /* 0x000fe40000004100 */
[C---:B------:R-:W-:Y:S01]  /*6690*/  FFMA R21, R49.reuse, R2, R21 ;  /* 0x0000000231157223 */ /* 0x040fe20000000015 */
[C---:B------:R-:W-:Y:S01]  /*66a0*/  FFMA R22, R49.reuse, R3, R22 ;  /* 0x0000000331167223 */ /* 0x040fe20000000016 */
[----:B------:R-:W-:Y:S01]  /*66b0*/  FFMA R27, R49, R0, R27 ;  /* 0x00000000311b7223 */ /* 0x000fe2000000001b */
[--C-:B------:R-:W-:Y:S01]  /*66c0*/  HADD2.F32 R2, -RZ, R76.reuse.H0_H0 ;  /* 0x2000004cff027230 */ /* 0x100fe20000004100 */
[----:B------:R-:W-:Y:S01]  /*66d0*/  F2FP.F16.F32.PACK_AB R10, R13, R12 ;  /* 0x0000000c0d0a723e */ /* 0x000fe200000000ff */
[----:B------:R-:W-:Y:S01]  /*66e0*/  HADD2.F32 R0, -RZ, R76.H1_H1 ;  /* 0x3000004cff007230 */ /* 0x000fe20000004100 */
[----:B------:R-:W-:Y:S01]  /*66f0*/  F2FP.F16.F32.PACK_AB R11, R19, R14 ;  /* 0x0000000e130b723e */ /* 0x000fe200000000ff */
[--C-:B------:R-:W-:Y:S02]  /*6700*/  HADD2.F32 R3, -RZ, R77.reuse.H0_H0 ;  /* 0x2000004dff037230 */ /* 0x100fe40000004100 */
[C---:B------:R-:W-:Y:S01]  /*6710*/  FFMA R24, R49.reuse, R2, R24 ;  /* 0x0000000231187223 */ /* 0x040fe20000000018 */
[--C-:B------:R-:W-:Y:S02]  /*6720*/  HADD2.F32 R2, -RZ, R78.reuse.H0_H0 ;  /* 0x2000004eff027230 */ /* 0x100fe40000004100 */
[C---:B------:R-:W-:Y:S01]  /*6730*/  FFMA R25, R49.reuse, R0, R25 ;  /* 0x0000000031197223 */ /* 0x040fe20000000019 */
[----:B------:R1:W-:Y:S01]  /*6740*/  STS.128 [R99+0x10], R8 ;  /* 0x0000100863007388 */ /* 0x0003e20000000c00 */
[----:B------:R-:W-:Y:S02]  /*6750*/  HADD2.F32 R0, -RZ, R77.H1_H1 ;  /* 0x3000004dff007230 */ /* 0x000fe40000004100 */
[----:B------:R-:W-:Y:S01]  /*6760*/  FFMA R26, R49, R3, R26 ;  /* 0x00000003311a7223 */ /* 0x000fe2000000001a */
[----:B------:R-:W-:Y:S01]  /*6770*/  HADD2.F32 R3, -RZ, R78.H1_H1 ;  /* 0x3000004eff037230 */ /* 0x000fe20000004100 */
[----:B------:R-:W-:Y:S01]  /*6780*/  F2FP.F16.F32.PACK_AB R16, R17, R16 ;  /* 0x000000101110723e */ /* 0x000fe200000000ff */
[----:B------:R-:W-:Y:S01]  /*6790*/  HADD2.F32 R5, -RZ, R79.H1_H1 ;  /* 0x3000004fff057230 */ /* 0x000fe20000004100 */
[----:B------:R-:W-:Y:S01]  /*67a0*/  F2FP.F16.F32.PACK_AB R17, R23, R18 ;  /* 0x000000121711723e */ /* 0x000fe200000000ff */
[----:B------:R-:W-:Y:S01]  /*67b0*/  FFMA R31, R49, R0, R31 ;  /* 0x00000000311f7223 */ /* 0x000fe2000000001f */
[----:B------:R-:W-:Y:S01]  /*67c0*/  FMUL R35, R47, R35 ;  /* 0x000000232f237220 */ /* 0x000fe20000400000 */
[----:B------:R-:W-:Y:S01]  /*67d0*/  F2FP.F16.F32.PACK_AB R18, R21, R20 ;  /* 0x000000141512723e */ /* 0x000fe200000000ff */
[----:B------:R-:W-:Y:S01]  /*67e0*/  FFMA R28, R49, R2, R28 ;  /* 0x00000002311c7223 */ /* 0x000fe2000000001c */
[----:B------:R-:W-:Y:S01]  /*67f0*/  F2FP.F16.F32.PACK_AB R19, R27, R22 ;  /* 0x000000161b13723e */ /* 0x000fe200000000ff */
[C---:B------:R-:W-:Y:S01]  /*6800*/  FFMA R29, R49.reuse, R3, R29 ;  /* 0x00000003311d7223 */ /* 0x040fe2000000001d */
[C---:B------:R-:W-:Y:S01]  /*6810*/  FFMA R30, R49.reuse, R4, R30 ;  /* 0x00000004311e7223 */ /* 0x040fe2000000001e */
[----:B------:R-:W-:Y:S01]  /*6820*/  FFMA R35, R49, R5, R35 ;  /* 0x0000000531237223 */ /* 0x000fe20000000023 */
[----:B------:R-:W-:Y:S01]  /*6830*/  F2FP.F16.F32.PACK_AB R24, R25, R24 ;  /* 0x000000181918723e */ /* 0x000fe200000000ff */
[----:B------:R1:W-:Y:S01]  /*6840*/  STS.128 [R98+0x20], R16 ;  /* 0x0000201062007388 */ /* 0x0003e20000000c00 */
[----:B------:R-:W-:Y:S02]  /*6850*/  F2FP.F16.F32.PACK_AB R25, R31, R26 ;  /* 0x0000001a1f19723e */ /* 0x000fe400000000ff */
[----:B------:R-:W-:Y:S02]  /*6860*/  F2FP.F16.F32.PACK_AB R26, R29, R28 ;  /* 0x0000001c1d1a723e */ /* 0x000fe400000000ff */
[----:B------:R-:W-:Y:S05]  /*6870*/  F2FP.F16.F32.PACK_AB R27, R35, R30 ;  /* 0x0000001e231b723e */ /* 0x000fea00000000ff */
[----:B------:R1:W-:Y:S01]  /*6880*/  STS.128 [R106+0x30], R24 ;  /* 0x000030186a007388 */ /* 0x0003e20000000c00 */
[----:B------:R-:W-:Y:S01]  /*6890*/  @!PT LDS RZ, [RZ] ;  /* 0x00000000fffff984 */ /* 0x000fe20000000800 */
[----:B------:R-:W-:Y:S01]  /*68a0*/  @!PT LDS RZ, [RZ] ;  /* 0x00000000fffff984 */ /* 0x000fe20000000800 */
[----:B------:R-:W-:Y:S01]  /*68b0*/  @!PT LDS RZ, [RZ] ;  /* 0x00000000fffff984 */ /* 0x000fe20000000800 */
[----:B------:R-:W-:Y:S01]  /*68c0*/  @!PT LDS RZ, [RZ] ;  /* 0x00000000fffff984 */ /* 0x000fe20000000800 */
[----:B------:R2:W-:Y:S07]  /*68d0*/  MEMBAR.ALL.CTA ;  /* 0x0000000000007992 */ /* 0x0005ee0000008000 */
[----:B--2---:R-:W2:Y:S02]  /*68e0*/  FENCE.VIEW.ASYNC.S ;  /* 0x00000000000073c6 */ /* 0x004ea40000000000 */
[----:B--2---:R-:W-:Y:S06]  /*68f0*/  BAR.SYNC.DEFER_BLOCKING 0x1, 0x80 ;  /* 0x0042000000007b1d */ /* 0x004fec0000010000 */
[----:B------:R-:W-:Y:S05]  /*6900*/  @P0 BRA `(.L_x_108) ;  /* 0x0000000000280947 */ /* 0x000fea0003800000 */
[----:B------:R-:W-:Y:S02]  /*6910*/  UIADD3 UR4, UPT, UPT, UR48, 0x200, URZ ;  /* 0x0000020030047890 */ /* 0x000fe4000fffe0ff */
[----:B------:R-:W-:Y:S01]  /*6920*/  UIADD3 UR6, UP0, UPT, UR52, 0x680, URZ ;  /* 0x0000068034067890 */ /* 0x000fe2000ff1e0ff */
[----:B------:R-:W-:Y:S03]  /*6930*/  UMOV UR43, UR36 ;  /* 0x00000024002b7c82 */ /* 0x000fe60008000000 */
[----:B------:R-:W-:Y:S01]  /*6940*/  MOV R93, UR4 ;  /* 0x00000004005d7c02 */ /* 0x000fe20008000f00 */
[----:B------:R-:W-:Y:S03]  /*6950*/  UIADD3.X UR7, UPT, UPT, URZ, UR53, URZ, UP0, !UPT ;  /* 0x00000035ff077290 */ /* 0x000fe600087fe4ff */
[----:B------:R-:W-:Y:S11]  /*6960*/  R2UR UR40, R93 ;  /* 0x000000005d2872ca */ /* 0x000ff600000e0000 */
[----:B------:R-:W-:Y:S02]  /*6970*/  @!UPT UIADD3 URZ, UPT, UPT, URZ, URZ, URZ ;  /* 0x000000fffffff290 */ /* 0x000fe4000fffe0ff */
[----:B------:R2:W-:Y:S01]  /*6980*/  UTMASTG.3D [UR40], [UR6] ;  /* 0x00000028060073b5 */ /* 0x0005e20008010000 */
[----:B------:R0:W-:Y:S01]  /*6990*/  UTMACMDFLUSH ;  /* 0x00000000000079b7 */ /* 0x0001e20000000000 */
[----:B--2---:R-:W-:Y:S04]  /*69a0*/  DEPBAR.LE SB0, 0x1 ;  /* 0x000080400000791a */ /* 0x004fe80000000000 */
.L_x_108:
[----:B------:R-:W-:Y:S05]  /*69b0*/  BSYNC.RECONVERGENT B0 ;  /* 0x0000000000007941 */ /* 0x000fea0003800200 */
.L_x_107:
[----:B------:R-:W-:Y:S01]  /*69c0*/  BAR.SYNC.DEFER_BLOCKING 0x1, 0x80 ;  /* 0x0042000000007b1d */ /* 0x000fe20000010000 */
[----:B------:R-:W-:Y:S01]  /*69d0*/  ISETP.NE.AND P1, PT, R107, RZ, PT ;  /* 0x000000ff6b00720c */ /* 0x000fe20003f25270 */
[----:B------:R-:W-:Y:S01]  /*69e0*/  UISETP.NE.AND UP0, UPT, UR49, URZ, UPT ;  /* 0x000000ff3100728c */ /* 0x000fe2000bf05270 */
[----:B------:R-:W-:Y:S11]  /*69f0*/  LEA R2, R65, UR48, 0x3 ;  /* 0x0000003041027c11 */ /* 0x000ff6000f8e18ff */
[----:B------:R-:W-:Y:S01]  /*6a00*/  @P1 SHF.L.U32 R3, R97, 0x1f, RZ ;  /* 0x0000001f61031819 */ /* 0x000fe200000006ff */
[----:B------:R-:W-:Y:S06]  /*6a10*/  BRA.U !UP0, `(.L_x_109) ;  /* 0x0000000108247547 */ /* 0x000fec000b800000 */
[----:B------:R-:W-:Y:S01]  /*6a20*/  IMAD.U32 R4, RZ, RZ, UR51 ;  /* 0x00000033ff047e24 */ /* 0x000fe2000f8e00ff */
[----:B------:R-:W-:Y:S01]  /*6a30*/  MOV R0, UR37 ;  /* 0x0000002500007c02 */ /* 0x000fe20008000f00 */
[----:B------:R-:W-:Y:S03]  /*6a40*/  UIADD3 UR51, UPT, UPT, UR51, 0x1, URZ ;  /* 0x0000000133337890 */ /* 0x000fe6000fffe0ff */
[----:B------:R-:W-:Y:S01]  /*6a50*/  @P1 LEA R4, R4, UR48, 0x3 ;  /* 0x0000003004041c11 */ /* 0x000fe2000f8e18ff */
[----:B------:R-:W-:Y:S04]  /*6a60*/  UISETP.NE.AND UP0, UPT, UR51, 0x4, UPT ;  /* 0x000000043300788c */ /* 0x000fe8000bf05270 */
[----:B------:R-:W-:Y:S01]  /*6a70*/  @P1 VIADD R4, R4, 0x80 ;  /* 0x0000008004041836 */ /* 0x000fe20000000000 */
[----:B------:R-:W-:Y:S04]  /*6a80*/  USEL UR51, UR51, URZ, UP0 ;  /* 0x000000ff33337287 */ /* 0x000fe80008000000 */
[----:B------:R-:W-:Y:S04]  /*6a90*/  @P1 PRMT R0, R0, 0x654, R4 ;  /* 0x0000065400001816 */ /* 0x000fe80000000004 */
[----:B------:R2:W-:Y:S04]  /*6aa0*/  @P1 SYNCS.ARRIVE.TRANS64.RED.A1T0 RZ, [R0+URZ], RZ ;  /* 0x000000ff00ff19a7 */ /* 0x0005e800081004ff */
.L_x_109:
[----:B------:R-:W4:Y:S01]  /*6ab0*/  @P1 SYNCS.PHASECHK.TRANS64.TRYWAIT P0, [R2+URZ+0x60], R3 ;  /* 0x00006003020015a7 */ /* 0x000f2200080011ff */
[----:B------:R-:W-:Y:S01]  /*6ac0*/  BSSY B1, `(.L_x_110) ;  /* 0x0000016000017945 */ /* 0x000fe20003800000 */
[----:B----4-:R-:W-:Y:S03]  /*6ad0*/  @P1 SEL R66, RZ, 0x1, !P0 ;  /* 0x00000001ff421807 */ /* 0x010fe60004000000 */
[----:B------:R-:W-:Y:S05]  /*6ae0*/  @!P1 BRA `(.L_x_111) ;  /* 0x00000000004c9947 */ /* 0x000fea0003800000 */
[----:B------:R-:W-:Y:S01]  /*6af0*/  ISETP.NE.AND P0, PT, R66, RZ, PT ;  /* 0x000000ff4200720c */ /* 0x000fe20003f05270 */
[----:B------:R-:W-:Y:S01]  /*6b00*/  BSSY B0, `(.L_x_112) ;  /* 0x000000b000007945 */ /* 0x000fe20003800000 */
[----:B------:R-:W-:Y:S11]  /*6b10*/  ISETP.NE.AND P1, PT, R67, RZ, PT ;  /* 0x000000ff4300720c */ /* 0x000ff60003f25270 */
[----:B------:R-:W-:Y:S02]  /*6b20*/  @!UPT UIADD3 URZ, UPT, UPT, URZ, URZ, URZ ;  /* 0x000000fffffff290 */ /* 0x000fe4000fffe0ff */
[C---:B------:R-:W-:Y:S01]  /*6b30*/  @P1 IMAD R6, R65.reuse, 0x2000, R100 ;  /* 0x0000200041061824 */ /* 0x040fe200078e0264 */
[C---:B------:R-:W-:Y:S01]  /*6b40*/  @P1 LEA R4, R65.reuse, R98, 0xd ;  /* 0x0000006241041211 */ /* 0x040fe200078e68ff */
[C---:B------:R-:W-:Y:S02]  /*6b50*/  @P1 IMAD R5, R65.reuse, 0x2000, R99 ;  /* 0x0000200041051824 */ /* 0x040fe400078e0263 */
[----:B------:R-:W-:Y:S01]  /*6b60*/  @P1 IMAD R3, R65, 0x2000, R106 ;  /* 0x0000200041031824 */ /* 0x000fe200078e026a */
[----:B------:R-:W-:Y:S06]  /*6b70*/  @P0 BRA `(.L_x_113) ;  /* 0x00000000000c0947 */ /* 0x000fec0003800000 */
[----:B--2---:R-:W-:Y:S04]  /*6b80*/  SHF.L.U32 R0, R97, 0x1f, RZ ;  /* 0x0000001f61007819 */ /* 0x004fe800000006ff */
[----:B------:R-:W2:Y:S02]  /*6b90*/  SYNCS.PHASECHK.TRANS64.TRYWAIT P0, [R2+URZ+0x60], R0 ;  /* 0x00006000020075a7 */ /* 0x000ea400080011ff */
[----:B--2---:R-:W-:Y:S05]  /*6ba0*/  @!P0 BRA `(.L_x_114) ;  /* 0x0000003000948947 */ /* 0x004fea0003800000 */
.L_x_113:
[----:B------:R-:W-:Y:S05]  /*6bb0*/  BSYNC B0 ;  /* 0x0000000000007941 */ /* 0x000fea0003800000 */
.L_x_112:
[----:B------:R-:W-:Y:S02]  /*6bc0*/  ISETP.NE.AND P0, PT, R67, RZ, PT ;  /* 0x000000ff4300720c */ /* 0x000fe40003f05270 */
[----:B------:R-:W-:Y:S11]  /*6bd0*/  IADD3 R65, PT, PT, R65, 0x1, RZ ;  /* 0x0000000141417810 */ /* 0x000ff60007ffe0ff */
[----:B------:R4:W1:Y:S04]  /*6be0*/  @P0 LDS.128 R56, [R6] ;  /* 0x0000000006380984 */ /* 0x0008680000000c00 */
[----:B------:R4:W1:Y:S04]  /*6bf0*/  @P0 LDS.128 R60, [R5+0x10] ;  /* 0x00001000053c0984 */ /* 0x0008680000000c00 */
[----:B------:R4:W1:Y:S04]  /*6c00*/  @P0 LDS.128 R68, [R4+0x20] ;  /* 0x0000200004440984 */ /* 0x0008680000000c00 */
[----:B------:R4:W1:Y:S02]  /*6c10*/  @P0 LDS.128 R76, [R3+0x30] ;  /* 0x00003000034c0984 */ /* 0x0008640000000c00 */
.L_x_111:
[----:B------:R-:W-:Y:S05]  /*6c20*/  BSYNC B1 ;  /* 0x0000000000017941 */ /* 0x000fea0003800000 */
.L_x_110:
[----:B--2---:R-:W-:Y:S05]  /*6c30*/  VIADD R0, R48, 0x20 ;  /* 0x0000002030007836 */ /* 0x004fea0000000000 */
[----:B------:R-:W-:Y:S04]  /*6c40*/  SHF.R.U32.HI R0, RZ, 0x15, R0 ;  /* 0x00000015ff007819 */ /* 0x000fe80000011600 */
[----:B------:R-:W-:Y:S11]  /*6c50*/  LOP3.LUT P0, RZ, R0, 0x3, R92, 0x48, !PT ;  /* 0x0000000300ff7812 */ /* 0x000ff6000780485c */
[----:B------:R-:W-:Y:S02]  /*6c60*/  @!UPT UIADD3 URZ, UPT, UPT, URZ, URZ, URZ ;  /* 0x000000fffffff290 */ /* 0x000fe4000fffe0ff */
[----:B------:R-:W-:Y:S05]  /*6c70*/  @!P0 BRA `(.L_x_115) ;  /* 0x0000000000408947 */ /* 0x000fea0003800000 */
[----:B------:R-:W2:Y:S01]  /*6c80*/  LDCU.64 UR8, c[0x4][0x70] ;  /* 0x01000e00ff0877ac */ /* 0x000ea20008000a00 */
[----:B----4-:R-:W-:Y:S01]  /*6c90*/  MOV R3, 0x0 ;  /* 0x0000000000037802 */ /* 0x010fe20000000f00 */
[----:B------:R-:W-:Y:S02]  /*6ca0*/  HFMA2 R12, -RZ, RZ, 0, 5.9604644775390625e-08 ;  /* 0x00000001ff0c7431 */ /* 0x000fe400000001ff */
[----:B-1----:R-:W-:Y:S02]  /*6cb0*/  IMAD.MOV.U32 R8, RZ, RZ, 0x192 ;  /* 0x00000192ff087424 */ /* 0x002fe400078e00ff */
[----:B------:R-:W-:Y:S01]  /*6cc0*/  IMAD.MOV.U32 R13, RZ, RZ, RZ ;  /* 0x000000ffff0d7224 */ /* 0x000fe200078e00ff */
[----:B------:R-:W1:Y:S01]  /*6cd0*/  LDCU.64 UR6, c[0x4][0x78] ;  /* 0x01000f00ff0677ac */ /* 0x000e620008000a00 */
[----:B------:R-:W4:Y:S01]  /*6ce0*/  LDC.64 R2, c[0x4][R3] ;  /* 0x0100000003027b82 */ /* 0x000f220000000a00 */
[----:B------:R-:W5:Y:S01]  /*6cf0*/  LDCU.64 UR4, c[0x4][0x10] ;  /* 0x01000200ff0477ac */ /* 0x000f620008000a00 */
[----:B--2---:R-:W-:Y:S01]  /*6d00*/  MOV R5, UR9 ;  /* 0x0000000900057c02 */ /* 0x004fe20008000f00 */
[----:B------:R-:W-:Y:S01]  /*6d10*/  IMAD.U32 R4, RZ, RZ, UR8 ;  /* 0x00000008ff047e24 */ /* 0x000fe2000f8e00ff */
[----:B-1----:R-:W-:Y:S01]  /*6d20*/  MOV R7, UR7 ;  /* 0x0000000700077c02 */ /* 0x002fe20008000f00 */
[----:B------:R-:W-:Y:S01]  /*6d30*/  IMAD.U32 R6, RZ, RZ, UR6 ;  /* 0x00000006ff067e24 */ /* 0x000fe2000f8e00ff */
[----:B-----5:R-:W-:Y:S01]  /*6d40*/  MOV R11, UR5 ;  /* 0x00000005000b7c02 */ /* 0x020fe20008000f00 */
[----:B------:R-:W-:Y:S02]  /*6d50*/  IMAD.U32 R10, RZ, RZ, UR4 ;  /* 0x00000004ff0a7e24 */ /* 0x000fe4000f8e00ff */
[----:B------:R-:W-:Y:S07]  /*6d60*/  LEPC R20, `(.L_x_115) ;  /* 0x000000001014794e */ /* 0x000fee0000000000 */
[----:B---34-:R-:W-:Y:S05]  /*6d70*/  CALL.ABS.NOINC R2 ;  /* 0x0000000002007343 */ /* 0x018fea0003c00000 */
.L_x_115:
[----:B------:R-:W-:Y:S05]  /*6d80*/  WARPSYNC.ALL ;  /* 0x0000000000007948 */ /* 0x000fea0003800000 */
[----:B------:R-:W-:Y:S01]  /*6d90*/  R2UR UR4, R48 ;  /* 0x00000000300472ca */ /* 0x000fe200000e0000 */
[--C-:B-1--4-:R-:W-:Y:S01]  /*6da0*/  HADD2.F32 R3, -RZ, R56.reuse.H0_H0 ;  /* 0x20000038ff037230 */ /* 0x112fe20000004100 */
[----:B------:R-:W-:Y:S01]  /*6db0*/  ISETP.NE.AND P6, PT, R107, RZ, PT ;  /* 0x000000ff6b00720c */ /* 0x000fe20003fc5270 */
[--C-:B------:R-:W-:Y:S01]  /*6dc0*/  HADD2.F32 R51, -RZ, R57.reuse.H1_H1 ;  /* 0x30000039ff337230 */ /* 0x100fe20000004100 */
[----:B------:R-:W-:Y:S01]  /*6dd0*/  MOV R50, UR51 ;  /* 0x0000003300327c02 */ /* 0x000fe20008000f00 */
[----:B------:R-:W-:Y:S01]  /*6de0*/  BSSY.RECONVERGENT B0, `(.L_x_116) ;  /* 0x000008c000007945 */ /* 0x000fe20003800200 */
[----:B------:R-:W-:Y:S02]  /*6df0*/  MOV R72, UR37 ;  /* 0x0000002500487c02 */ /* 0x000fe40008000f00 */
[----:B------:R-:W-:Y:S05]  /*6e00*/  ISETP.NE.AND P0, PT, R102, RZ, PT ;  /* 0x000000ff6600720c */ /* 0x000fea0003f05270 */
[----:B------:R-:W1:Y:S02]  /*6e10*/  LDTM.x32 R4, tmem[UR4+0x20] ;  /* 0x00002004000479ee */ /* 0x000e6400082c0000 */
[----:B------:R-:W-:Y:S04]  /*6e20*/  @P6 LEA R50, R50, UR48, 0x3 ;  /* 0x0000003032326c11 */ /* 0x000fe8000f8e18ff */
[----:B------:R-:W-:Y:S04]  /*6e30*/  @P6 IADD3 R50, PT, PT, R50, 0x80, RZ ;  /* 0x0000008032326810 */ /* 0x000fe80007ffe0ff */
[----:B------:R-:W-:Y:S01]  /*6e40*/  @P6 PRMT R72, R72, 0x654, R50 ;  /* 0x0000065448486816 */ /* 0x000fe20000000032 */
[----:B------:R-:W-:Y:S02]  /*6e50*/  HADD2.F32 R50, -RZ, R57.H0_H0 ;  /* 0x20000039ff327230 */ /* 0x000fe40000004100 */
[C---:B-1----:R-:W-:Y:S01]  /*6e60*/  FMUL R0, R47.reuse, R4 ;  /* 0x000000042f007220 */ /* 0x042fe20000400000 */
[----:B------:R-:W-:Y:S02]  /*6e70*/  HADD2.F32 R4, -RZ, R56.H1_H1 ;  /* 0x30000038ff047230 */ /* 0x000fe40000004100 */
[C---:B------:R-:W-:Y:S01]  /*6e80*/  FMUL R2, R47.reuse, R5 ;  /* 0x000000052f027220 */ /* 0x040fe20000400000 */
[----:B------:R-:W-:Y:S01]  /*6e90*/  FMUL R7, R47, R7 ;  /* 0x000000072f077220 */ /* 0x000fe20000400000 */
[----:B------:R-:W-:Y:S01]  /*6ea0*/  FFMA R0, R49, R3, R0 ;  /* 0x0000000331007223 */ /* 0x000fe20000000000 */
[----:B------:R-:W-:Y:S01]  /*6eb0*/  FMUL R3, R47, R6 ;  /* 0x000000062f037220 */ /* 0x000fe20000400000 */
[----:B------:R-:W-:Y:S01]  /*6ec0*/  FFMA R2, R49, R4, R2 ;  /* 0x0000000431027223 */ /* 0x000fe20000000002 */
[C---:B------:R-:W-:Y:S01]  /*6ed0*/  FMUL R4, R47.reuse, R8 ;  /* 0x000000082f047220 */ /* 0x040fe20000400000 */
[----:B------:R-:W-:Y:S01]  /*6ee0*/  FMUL R8, R47, R12 ;  /* 0x0000000c2f087220 */ /* 0x000fe20000400000 */
[----:B------:R-:W-:Y:S01]  /*6ef0*/  FFMA R3, R49, R50, R3 ;  /* 0x0000003231037223 */ /* 0x000fe20000000003 */
[C---:B------:R-:W-:Y:S01]  /*6f00*/  FMUL R12, R47.reuse, R16 ;  /* 0x000000102f0c7220 */ /* 0x040fe20000400000 */
[C---:B------:R-:W-:Y:S01]  /*6f10*/  FMUL R16, R47.reuse, R20 ;  /* 0x000000142f107220 */ /* 0x040fe20000400000 */
[C---:B------:R-:W-:Y:S01]  /*6f20*/  FMUL R20, R47.reuse, R24 ;  /* 0x000000182f147220 */ /* 0x040fe20000400000 */
[C---:B------:R-:W-:Y:S01]  /*6f30*/  FMUL R24, R47.reuse, R28 ;  /* 0x0000001c2f187220 */ /* 0x040fe20000400000 */
[C---:B------:R-:W-:Y:S01]  /*6f40*/  FMUL R28, R47.reuse, R32 ;  /* 0x000000202f1c7220 */ /* 0x040fe20000400000 */
[--C-:B------:R-:W-:Y:S01]  /*6f50*/  HADD2.F32 R32, -RZ, R58.reuse.H0_H0 ;  /* 0x2000003aff207230 */ /* 0x100fe20000004100 */
[----:B------:R-:W-:Y:S01]  /*6f60*/  F2FP.F16.F32.PACK_AB R52, R2, R0 ;  /* 0x000000000234723e */ /* 0x000fe200000000ff */
[----:B------:R-:W-:Y:S02]  /*6f70*/  HADD2.F32 R0, -RZ, R58.H1_H1 ;  /* 0x3000003aff007230 */ /* 0x000fe40000004100 */
[----:B------:R-:W-:Y:S01]  /*6f80*/  FMUL R5, R47, R9 ;  /* 0x000000092f057220 */ /* 0x000fe20000400000 */
[--C-:B------:R-:W-:Y:S02]  /*6f90*/  HADD2.F32 R2, -RZ, R59.reuse.H0_H0 ;  /* 0x2000003bff027230 */ /* 0x100fe40000004100 */
[C---:B------:R-:W-:Y:S01]  /*6fa0*/  FFMA R7, R49.reuse, R51, R7 ;  /* 0x0000003331077223 */ /* 0x040fe20000000007 */
[C---:B------:R-:W-:Y:S01]  /*6fb0*/  FFMA R4, R49.reuse, R32, R4 ;  /* 0x0000002031047223 */ /* 0x040fe20000000004 */
[----:B------:R-:W-:Y:S02]  /*6fc0*/  HADD2.F32 R32, -RZ, R59.H1_H1 ;  /* 0x3000003bff207230 */ /* 0x000fe40000004100 */
[----:B------:R-:W-:Y:S01]  /*6fd0*/  FFMA R5, R49, R0, R5 ;  /* 0x0000000031057223 */ /* 0x000fe20000000005 */
[--C-:B------:R-:W-:Y:S01]  /*6fe0*/  HADD2.F32 R0, -RZ, R60.reuse.H0_H0 ;  /* 0x2000003cff007230 */ /* 0x100fe20000004100 */
[----:B------:R-:W-:Y:S01]  /*6ff0*/  F2FP.F16.F32.PACK_AB R53, R7, R3 ;  /* 0x000000030735723e */ /* 0x000fe200000000ff */
[----:B------:R-:W-:Y:S01]  /*7000*/  FMUL R6, R47, R10 ;  /* 0x0000000a2f067220 */ /* 0x000fe20000400000 */
[--C-:B------:R-:W-:Y:S01]  /*7010*/  HADD2.F32 R3, -RZ, R61.reuse.H0_H0 ;  /* 0x2000003dff037230 */ /* 0x100fe20000004100 */
[----:B------:R-:W-:Y:S01]  /*7020*/  F2FP.F16.F32.PACK_AB R54, R5, R4 ;  /* 0x000000040536723e */ /* 0x000fe200000000ff */
[----:B------:R-:W-:Y:S01]  /*7030*/  FMUL R11, R47, R11 ;  /* 0x0000000b2f0b7220 */ /* 0x000fe20000400000 */
[----:B------:R-:W-:Y:S01]  /*7040*/  FFMA R6, R49, R2, R6 ;  /* 0x0000000231067223 */ /* 0x000fe20000000006 */
[----:B------:R-:W-:Y:S02]  /*7050*/  HADD2.F32 R2, -RZ, R60.H1_H1 ;  /* 0x3000003cff027230 */ /* 0x000fe40000004100 */
[----:B------:R-:W-:Y:S01]  /*7060*/  FMUL R9, R47, R13 ;  /* 0x0000000d2f097220 */ /* 0x000fe20000400000 */
[C---:B------:R-:W-:Y:S01]  /*7070*/  FFMA R11, R49.reuse, R32, R11 ;  /* 0x00000020310b7223 */ /* 0x040fe2000000000b */
[----:B------:R-:W-:Y:S01]  /*7080*/  FFMA R8, R49, R0, R8 ;  /* 0x0000000031087223 */ /* 0x000fe20000000008 */
[C---:B------:R-:W-:Y:S01]  /*7090*/  FMUL R10, R47.reuse, R14 ;  /* 0x0000000e2f0a7220 */ /* 0x040fe20000400000 */
[----:B------:R-:W-:Y:S02]  /*70a0*/  HADD2.F32 R0, -RZ, R61.H1_H1 ;  /* 0x3000003dff007230 */ /* 0x000fe40000004100 */
[----:B------:R-:W-:Y:S01]  /*70b0*/  FMUL R15, R47, R15 ;  /* 0x0000000f2f0f7220 */ /* 0x000fe20000400000 */
[C---:B------:R-:W-:Y:S01]  /*70c0*/  FFMA R9, R49.reuse, R2, R9 ;  /* 0x0000000231097223 */ /* 0x040fe20000000009 */
[C---:B------:R-:W-:Y:S01]  /*70d0*/  FFMA R10, R49.reuse, R3, R10 ;  /* 0x00000003310a7223 */ /* 0x040fe2000000000a */
[--C-:B------:R-:W-:Y:S02]  /*70e0*/  HADD2.F32 R2, -RZ, R62.reuse.H0_H0 ;  /* 0x2000003eff027230 */ /* 0x100fe40000004100 */
[----:B------:R-:W-:Y:S01]  /*70f0*/  FFMA R15, R49, R0, R15 ;  /* 0x00000000310f7223 */ /* 0x000fe2000000000f */
[----:B------:R-:W-:Y:S02]  /*7100*/  HADD2.F32 R3, -RZ, R62.H1_H1 ;  /* 0x3000003eff037230 */ /* 0x000fe40000004100 */
[C---:B------:R-:W-:Y:S01]  /*7110*/  FMUL R13, R47.reuse, R17 ;  /* 0x000000112f0d7220 */ /* 0x040fe20000400000 */
[--C-:B------:R-:W-:Y:S02]  /*7120*/  HADD2.F32 R0, -RZ, R63.reuse.H0_H0 ;  /* 0x2000003fff007230 */ /* 0x100fe40000004100 */
[----:B------:R-:W-:Y:S01]  /*7130*/  FMUL R14, R47, R18 ;  /* 0x000000122f0e7220 */ /* 0x000fe20000400000 */
[C---:B------:R-:W-:Y:S01]  /*7140*/  FFMA R12, R49.reuse, R2, R12 ;  /* 0x00000002310c7223 */ /* 0x040fe2000000000c */
[C---:B------:R-:W-:Y:S01]  /*7150*/  FFMA R13, R49.reuse, R3, R13 ;  /* 0x00000003310d7223 */ /* 0x040fe2000000000d */
[----:B------:R-:W-:Y:S02]  /*7160*/  HADD2.F32 R2, -RZ, R63.H1_H1 ;  /* 0x3000003fff027230 */ /* 0x000fe40000004100 */
[----:B------:R-:W-:Y:S01]  /*7170*/  FFMA R14, R49, R0, R14 ;  /* 0x00000000310e7223 */ /* 0x000fe2000000000e */
[C---:B------:R-:W-:Y:S01]  /*7180*/  FMUL R19, R47.reuse, R19 ;  /* 0x000000132f137220 */ /* 0x040fe20000400000 */
[--C-:B------:R-:W-:Y:S02]  /*7190*/  HADD2.F32 R0, -RZ, R68.reuse.H0_H0 ;  /* 0x20000044ff007230 */ /* 0x100fe40000004100 */
[----:B------:R-:W-:Y:S01]  /*71a0*/  FMUL R17, R47, R21 ;  /* 0x000000152f117220 */ /* 0x000fe20000400000 */
[--C-:B------:R-:W-:Y:S02]  /*71b0*/  HADD2.F32 R3, -RZ, R69.reuse.H0_H0 ;  /* 0x20000045ff037230 */ /* 0x100fe40000004100 */
[C---:B------:R-:W-:Y:S01]  /*71c0*/  FFMA R19, R49.reuse, R2, R19 ;  /* 0x0000000231137223 */ /* 0x040fe20000000013 */
[----:B------:R-:W-:Y:S02]  /*71d0*/  HADD2.F32 R2, -RZ, R68.H1_H1 ;  /* 0x30000044ff027230 */ /* 0x000fe40000004100 */
        /* <DEDUP_REMOVED lines=9> */
[----:B------:R-:W-:Y:S01]  /*7270*/  FMUL R21, R47, R25 ;  /* 0x000000192f157220 */ /* 0x000fe20000400000 */
[----:B------:R-:W-:Y:S01]  /*7280*/  F2FP.F16.F32.PACK_AB R55, R11, R6 ;  /* 0x000000060b37723e */ /* 0x000fe200000000ff */
[--C-:B------:R-:W-:Y:S02]  /*7290*/  HADD2.F32 R3, -RZ, R71.reuse.H0_H0 ;  /* 0x20000047ff037230 */ /* 0x100fe40000004100 */
[----:B------:R-:W-:Y:S01]  /*72a0*/  FMUL R22, R47, R26 ;  /* 0x0000001a2f167220 */ /* 0x000fe20000400000 */
[C---:B------:R-:W-:Y:S01]  /*72b0*/  FFMA R20, R49.reuse, R2, R20 ;  /* 0x0000000231147223 */ /* 0x040fe20000000014 */
[C---:B------:R-:W-:Y:S01]  /*72c0*/  FFMA R21, R49.reuse, R0, R21 ;  /* 0x0000000031157223 */ /* 0x040fe20000000015 */
[----:B------:R1:W-:Y:S01]  /*72d0*/  STS.128 [R100+0x2000], R52 ;  /* 0x0020003464007388 */ /* 0x0003e20000000c00 */
[----:B------:R-:W-:Y:S02]  /*72e0*/  HADD2.F32 R0, -RZ, R71.H1_H1 ;  /* 0x30000047ff007230 */ /* 0x000fe40000004100 */
[----:B------:R-:W-:Y:S01]  /*72f0*/  FFMA R22, R49, R3, R22 ;  /* 0x0000000331167223 */ /* 0x000fe20000000016 */
[----:B------:R-:W-:Y:S01]  /*7300*/  FMUL R27, R47, R27 ;  /* 0x0000001b2f1b7220 */ /* 0x000fe20000400000 */
[--C-:B------:R-:W-:Y:S01]  /*7310*/  HADD2.F32 R2, -RZ, R76.reuse.H0_H0 ;  /* 0x2000004cff027230 */ /* 0x100fe20000004100 */
[----:B------:R-:W-:Y:S01]  /*7320*/  F2FP.F16.F32.PACK_AB R8, R9, R8 ;  /* 0x000000080908723e */ /* 0x000fe200000000ff */
[----:B------:R-:W-:Y:S01]  /*7330*/  HADD2.F32 R3, -RZ, R76.H1_H1 ;  /* 0x3000004cff037230 */ /* 0x000fe20000004100 */
[----:B------:R-:W-:Y:S01]  /*7340*/  F2FP.F16.F32.PACK_AB R9, R15, R10 ;  /* 0x0000000a0f09723e */ /* 0x000fe200000000ff */
[----:B------:R-:W-:Y:S01]  /*7350*/  FMUL R25, R47, R29 ;  /* 0x0000001d2f197220 */ /* 0x000fe20000400000 */
[--C-:B------:R-:W-:Y:S01]  /*7360*/  HADD2.F32 R4, -RZ, R77.reuse.H0_H0 ;  /* 0x2000004dff047230 */ /* 0x100fe20000004100 */
[----:B------:R-:W-:Y:S01]  /*7370*/  F2FP.F16.F32.PACK_AB R10, R13, R12 ;  /* 0x0000000c0d0a723e */ /* 0x000fe200000000ff */
[----:B------:R-:W-:Y:S01]  /*7380*/  FMUL R26, R47, R30 ;  /* 0x0000001e2f1a7220 */ /* 0x000fe20000400000 */
[----:B------:R-:W-:Y:S01]  /*7390*/  F2FP.F16.F32.PACK_AB R11, R19, R14 ;  /* 0x0000000e130b723e */ /* 0x000fe200000000ff */
[C---:B------:R-:W-:Y:S01]  /*73a0*/  FFMA R27, R49.reuse, R0, R27 ;  /* 0x00000000311b7223 */ /* 0x040fe2000000001b */
[C---:B------:R-:W-:Y:S01]  /*73b0*/  FFMA R24, R49.reuse, R2, R24 ;  /* 0x0000000231187223 */ /* 0x040fe20000000018 */
[----:B------:R-:W-:Y:S02]  /*73c0*/  HADD2.F32 R0, -RZ, R77.H1_H1 ;  /* 0x3000004dff007230 */ /* 0x000fe40000004100 */
[----:B------:R-:W-:Y:S01]  /*73d0*/  FFMA R25, R49, R3, R25 ;  /* 0x0000000331197223 */ /* 0x000fe20000000019 */
[----:B------:R1:W-:Y:S01]  /*73e0*/  STS.128 [R99+0x2010], R8 ;  /* 0x0020100863007388 */ /* 0x0003e20000000c00 */
[----:B------:R-:W-:Y:S01]  /*73f0*/  FMUL R31, R47, R31 ;  /* 0x0000001f2f1f7220 */ /* 0x000fe20000400000 */
[--C-:B------:R-:W-:Y:S02]  /*7400*/  HADD2.F32 R2, -RZ, R78.reuse.H0_H0 ;  /* 0x2000004eff027230 */ /* 0x100fe40000004100 */
[----:B------:R-:W-:Y:S01]  /*7410*/  FFMA R26, R49, R4, R26 ;  /* 0x00000004311a7223 */ /* 0x000fe2000000001a */
[----:B------:R-:W-:Y:S02]  /*7420*/  HADD2.F32 R3, -RZ, R78.H1_H1 ;  /* 0x3000004eff037230 */ /* 0x000fe40000004100 */
[----:B------:R-:W-:Y:S01]  /*7430*/  FMUL R29, R47, R33 ;  /* 0x000000212f1d7220 */ /* 0x000fe20000400000 */
[--C-:B------:R-:W-:Y:S01]  /*7440*/  HADD2.F32 R4, -RZ, R79.reuse.H0_H0 ;  /* 0x2000004fff047230 */ /* 0x100fe20000004100 */
[----:B------:R-:W-:Y:S01]  /*7450*/  F2FP.F16.F32.PACK_AB R16, R17, R16 ;  /* 0x000000101110723e */ /* 0x000fe200000000ff */
[----:B------:R-:W-:Y:S01]  /*7460*/  FMUL R30, R47, R34 ;  /* 0x000000222f1e7220 */ /* 0x000fe20000400000 */
        /* <DEDUP_REMOVED lines=14> */
[----:B------:R-:W-:Y:S02]  /*7550*/  F2FP.F16.F32.PACK_AB R27, R35, R30 ;  /* 0x0000001e231b723e */ /* 0x000fe400000000ff */
[----:B------:R-:W-:Y:S02]  /*7560*/  LEA R0, R65, UR48, 0x3 ;  /* 0x0000003041007c11 */ /* 0x000fe4000f8e18ff */
[----:B------:R-:W-:Y:S01]  /*7570*/  @P6 SHF.L.U32 R2, R97, 0x1f, RZ ;  /* 0x0000001f61026819 */ /* 0x000fe200000006ff */
        /* <DEDUP_REMOVED lines=9> */
[----:B------:R-:W-:Y:S02]  /*7610*/  UIADD3 UR8, UP0, UPT, UR52, 0x680, URZ ;  /* 0x0000068034087890 */ /* 0x000fe4000ff1e0ff */
[----:B------:R-:W-:Y:S02]  /*7620*/  UIADD3 UR5, UPT, UPT, UR41, 0x20, URZ ;  /* 0x0000002029057890 */ /* 0x000fe4000fffe0ff */
[----:B------:R-:W-:Y:S02]  /*7630*/  UIADD3 UR4, UPT, UPT, UR48, 0x2200, URZ ;  /* 0x0000220030047890 */ /* 0x000fe4000fffe0ff */
[----:B------:R-:W-:Y:S01]  /*7640*/  UIADD3.X UR9, UPT, UPT, URZ, UR53, URZ, UP0, !UPT ;  /* 0x00000035ff097290 */ /* 0x000fe200087fe4ff */
[----:B------:R-:W-:Y:S01]  /*7650*/  UMOV UR6, UR42 ;  /* 0x0000002a00067c82 */ /* 0x000fe20008000000 */
[----:B------:R-:W-:Y:S07]  /*7660*/  UMOV UR7, UR36 ;  /* 0x0000002400077c82 */ /* 0x000fee0008000000 */
[----:B------:R2:W-:Y:S01]  /*7670*/  UTMASTG.3D [UR4], [UR8] ;  /* 0x00000004080073b5 */ /* 0x0005e20008010000 */
[----:B------:R0:W-:Y:S01]  /*7680*/  UTMACMDFLUSH ;  /* 0x00000000000079b7 */ /* 0x0001e20000000000 */
[----:B--2---:R-:W-:Y:S04]  /*7690*/  DEPBAR.LE SB0, 0x1 ;  /* 0x000080400000791a */ /* 0x004fe80000000000 */
.L_x_117:
[----:B------:R-:W-:Y:S05]  /*76a0*/  BSYNC.RECONVERGENT B0 ;  /* 0x0000000000007941 */ /* 0x000fea0003800200 */
.L_x_116:
[----:B------:R-:W-:Y:S01]  /*76b0*/  BAR.SYNC.DEFER_BLOCKING 0x1, 0x80 ;  /* 0x0042000000007b1d */ /* 0x000fe20000010000 */
[----:B------:R-:W-:Y:S04]  /*76c0*/  UIADD3 UR40, UPT, UPT, UR51, 0x1, URZ ;  /* 0x0000000133287890 */ /* 0x000fe8000fffe0ff */
[----:B------:R-:W-:Y:S04]  /*76d0*/  UISETP.NE.AND UP0, UPT, UR40, 0x4, UPT ;  /* 0x000000042800788c */ /* 0x000fe8000bf05270 */
[----:B------:R-:W-:Y:S01]  /*76e0*/  USEL UR40, UR40, URZ, UP0 ;  /* 0x000000ff28287287 */ /* 0x000fe20008000000 */
[----:B------:R2:W-:Y:S01]  /*76f0*/  @P6 SYNCS.ARRIVE.TRANS64.RED.A1T0 RZ, [R72+URZ], RZ ;  /* 0x000000ff48ff69a7 */ /* 0x0005e200081004ff */
[----:B------:R-:W-:Y:S01]  /*7700*/  BSSY B1, `(.L_x_118) ;  /* 0x0000017000017945 */ /* 0x000fe20003800000 */
[----:B------:R-:W4:Y:S02]  /*7710*/  @P6 SYNCS.PHASECHK.TRANS64.TRYWAIT P0, [R0+URZ+0x60], R2 ;  /* 0x00006002000065a7 */ /* 0x000f2400080011ff */
[----:B----4-:R-:W-:Y:S01]  /*7720*/  @P6 SEL R66, RZ, 0x1, !P0 ;  /* 0x00000001ff426807 */ /* 0x010fe20004000000 */
[----:B--2---:R-:W-:Y:S06]  /*7730*/  @!P6 BRA `(.L_x_119) ;  /* 0x00000000004ce947 */ /* 0x004fec0003800000 */
        /* <DEDUP_REMOVED lines=9> */
[----:B------:R-:W-:Y:S04]  /*77d0*/  SHF.L.U32 R6, R97, 0x1f, RZ ;  /* 0x0000001f61067819 */ /* 0x000fe800000006ff */
[----:B------:R-:W2:Y:S02]  /*77e0*/  SYNCS.PHASECHK.TRANS64.TRYWAIT P0, [R0+URZ+0x60], R6 ;  /* 0x00006006000075a7 */ /* 0x000ea400080011ff */
[----:B--2---:R-:W-:Y:S05]  /*77f0*/  @!P0 BRA `(.L_x_122) ;  /* 0x0000002400948947 */ /* 0x004fea0003800000 */
.L_x_121:
[----:B------:R-:W-:Y:S05]  /*7800*/  BSYNC B0 ;  /* 0x0000000000007941 */ /* 0x000fea0003800000 */
.L_x_120:
[----:B------:R-:W-:Y:S02]  /*7810*/  ISETP.NE.AND P0, PT, R67, RZ, PT ;  /* 0x000000ff4300720c */ /* 0x000fe40003f05270 */
[----:B------:R-:W-:Y:S11]  /*7820*/  IADD3 R65, PT, PT, R65, 0x1, RZ ;  /* 0x0000000141417810 */ /* 0x000ff60007ffe0ff */
[----:B------:R4:W1:Y:S04]  /*7830*/  @P0 LDS.128 R56, [R5] ;  /* 0x0000000005380984 */ /* 0x0008680000000c00 */
[----:B------:R4:W1:Y:S04]  /*7840*/  @P0 LDS.128 R60, [R4+0x10] ;  /* 0x00001000043c0984 */ /* 0x0008680000000c00 */
[----:B------:R4:W1:Y:S04]  /*7850*/  @P0 LDS.128 R68, [R3+0x20] ;  /* 0x0000200003440984 */ /* 0x0008680000000c00 */
[----:B------:R4:W1:Y:S02]  /*7860*/  @P0 LDS.128 R76, [R2+0x30] ;  /* 0x00003000024c0984 */ /* 0x0008640000000c00 */
.L_x_119:
[----:B------:R-:W-:Y:S05]  /*7870*/  BSYNC B1 ;  /* 0x0000000000017941 */ /* 0x000fea0003800000 */
.L_x_118:
        /* <DEDUP_REMOVED lines=21> */
.L_x_123:
        /* <DEDUP_REMOVED lines=146> */
.L_x_125:
[----:B------:R-:W-:Y:S05]  /*82f0*/  BSYNC.RECONVERGENT B0 ;  /* 0x0000000000007941 */ /* 0x000fea0003800200 */
.L_x_124:
        /* <DEDUP_REMOVED lines=21> */
.L_x_129:
[----:B------:R-:W-:Y:S05]  /*8450*/  BSYNC B0 ;  /* 0x0000000000007941 */ /* 0x000fea0003800000 */
.L_x_128:
[----:B------:R-:W-:Y:S11]  /*8460*/  ISETP.NE.AND P0, PT, R67, RZ, PT ;  /* 0x000000ff4300720c */ /* 0x000ff60003f05270 */
[----:B------:R-:W-:Y:S02]  /*8470*/  @!UPT UIADD3 URZ, UPT, UPT, URZ, URZ, URZ ;  /* 0x000000fffffff290 */ /* 0x000fe4000fffe0ff */
[----:B------:R4:W1:Y:S04]  /*8480*/  @P0 LDS.128 R56, [R4] ;  /* 0x0000000004380984 */ /* 0x0008680000000c00 */
[----:B------:R4:W1:Y:S04]  /*8490*/  @P0 LDS.128 R60, [R3+0x10] ;  /* 0x00001000033c0984 */ /* 0x0008680000000c00 */
[----:B------:R4:W1:Y:S04]  /*84a0*/  @P0 LDS.128 R68, [R2+0x20] ;  /* 0x0000200002440984 */ /* 0x0008680000000c00 */
[----:B------:R4:W1:Y:S02]  /*84b0*/  @P0 LDS.128 R76, [R65+0x30] ;  /* 0x00003000414c0984 */ /* 0x0008640000000c00 */
.L_x_127:
[----:B------:R-:W-:Y:S05]  /*84c0*/  BSYNC B1 ;  /* 0x0000000000017941 */ /* 0x000fea0003800000 */
.L_x_126:
        /* <DEDUP_REMOVED lines=21> */
.L_x_131:
[----:B------:R-:W-:Y:S01]  /*8620*/  ISETP.NE.AND P0, PT, R102, RZ, PT ;  /* 0x000000ff6600720c */ /* 0x000fe20003f05270 */
[----:B------:R-:W-:Y:S05]  /*8630*/  WARPSYNC.ALL ;  /* 0x0000000000007948 */ /* 0x000fea0003800000 */
[----:B------:R-:W-:Y:S01]  /*8640*/  R2UR UR4, R48 ;  /* 0x00000000300472ca */ /* 0x000fe200000e0000 */
[--C-:B-1----:R-:W-:Y:S01]  /*8650*/  HADD2.F32 R0, -RZ, R56.reuse.H0_H0 ;  /* 0x20000038ff007230 */ /* 0x102fe20000004100 */
[----:B------:R-:W-:Y:S01]  /*8660*/  R2UR UR5, R64 ;  /* 0x00000000400572ca */ /* 0x000fe200000e0000 */
[----:B----4-:R-:W-:Y:S01]  /*8670*/  HADD2.F32 R2, -RZ, R56.H1_H1 ;  /* 0x30000038ff027230 */ /* 0x010fe20000004100 */
[----:B------:R-:W-:Y:S01]  /*8680*/  BSSY.RECONVERGENT B0, `(.L_x_132) ;  /* 0x0000089000007945 */ /* 0x000fe20003800200 */
[--C-:B------:R-:W-:Y:S02]  /*8690*/  HADD2.F32 R3, -RZ, R57.reuse.H0_H0 ;  /* 0x20000039ff037230 */ /* 0x100fe40000004100 */
[----:B------:R-:W-:Y:S02]  /*86a0*/  HADD2.F32 R48, -RZ, R57.H1_H1 ;  /* 0x30000039ff307230 */ /* 0x000fe40000004100 */
[--C-:B------:R-:W-:Y:S02]  /*86b0*/  HADD2.F32 R50, -RZ, R58.reuse.H0_H0 ;  /* 0x2000003aff327230 */ /* 0x100fe40000004100 */
[----:B------:R-:W-:Y:S02]  /*86c0*/  HADD2.F32 R51, -RZ, R58.H1_H1 ;  /* 0x3000003aff337230 */ /* 0x000fe40000004100 */
[----:B------:R-:W1:Y:S01]  /*86d0*/  LDTM.x32 R4, tmem[UR4+0x60] ;  /* 0x00006004000479ee */ /* 0x000e6200082c0000 */
[----:B------:R-:W-:Y:S01]  /*86e0*/  NOP ;  /* 0x0000000000007918 */ /* 0x000fe20000000000 */
[----:B------:R-:W-:Y:S01]  /*86f0*/  UIADD3 UR5, UPT, UPT, UR5, 0xf0, URZ ;  /* 0x000000f005057890 */ /* 0x000fe2000fffe0ff */
[--C-:B------:R-:W-:Y:S02]  /*8700*/  HADD2.F32 R52, -RZ, R59.reuse.H0_H0 ;  /* 0x2000003bff347230 */ /* 0x100fe40000004100 */
[----:B------:R-:W-:Y:S01]  /*8710*/  HADD2.F32 R53, -RZ, R59.H1_H1 ;  /* 0x3000003bff357230 */ /* 0x000fe20000004100 */
[----:B------:R-:W-:Y:S01]  /*8720*/  UPRMT UR5, UR37, 0x654, UR5 ;  /* 0x0000065425057896 */ /* 0x000fe20008000005 */
[--C-:B------:R-:W-:Y:S02]  /*8730*/  HADD2.F32 R54, -RZ, R60.reuse.H0_H0 ;  /* 0x2000003cff367230 */ /* 0x100fe40000004100 */
[----:B------:R-:W-:Y:S02]  /*8740*/  HADD2.F32 R55, -RZ, R60.H1_H1 ;  /* 0x3000003cff377230 */ /* 0x000fe40000004100 */
[--C-:B------:R-:W-:Y:S02]  /*8750*/  HADD2.F32 R56, -RZ, R61.reuse.H0_H0 ;  /* 0x2000003dff387230 */ /* 0x100fe40000004100 */
[----:B------:R-:W-:Y:S02]  /*8760*/  HADD2.F32 R57, -RZ, R61.H1_H1 ;  /* 0x3000003dff397230 */ /* 0x000fe40000004100 */
[----:B-1----:R-:W-:Y:S01]  /*8770*/  SYNCS.ARRIVE.TRANS64.RED.A1T0 RZ, [UR5], RZ ;  /* 0x000000ffffff79a7 */ /* 0x002fe20008100405 */
[--C-:B------:R-:W-:Y:S02]  /*8780*/  HADD2.F32 R58, -RZ, R62.reuse.H0_H0 ;  /* 0x2000003eff3a7230 */ /* 0x100fe40000004100 */
[----:B------:R-:W-:Y:S02]  /*8790*/  HADD2.F32 R59, -RZ, R62.H1_H1 ;  /* 0x3000003eff3b7230 */ /* 0x000fe40000004100 */
[--C-:B------:R-:W-:Y:S02]  /*87a0*/  HADD2.F32 R60, -RZ, R63.reuse.H0_H0 ;  /* 0x2000003fff3c7230 */ /* 0x100fe40000004100 */
[----:B------:R-:W-:Y:S02]  /*87b0*/  HADD2.F32 R61, -RZ, R63.H1_H1 ;  /* 0x3000003fff3d7230 */ /* 0x000fe40000004100 */
[C---:B------:R-:W-:Y:S01]  /*87c0*/  FMUL R4, R47.reuse, R4 ;  /* 0x000000042f047220 */ /* 0x040fe20000400000 */
[C---:B------:R-:W-:Y:S01]  /*87d0*/  FMUL R5, R47.reuse, R5 ;  /* 0x000000052f057220 */ /* 0x040fe20000400000 */
[C---:B------:R-:W-:Y:S01]  /*87e0*/  FMUL R6, R47.reuse, R6 ;  /* 0x000000062f067220 */ /* 0x040fe20000400000 */
[----:B------:R-:W-:Y:S01]  /*87f0*/  FMUL R7, R47, R7 ;  /* 0x000000072f077220 */ /* 0x000fe20000400000 */
[C---:B------:R-:W-:Y:S01]  /*8800*/  FFMA R4, R49.reuse, R0, R4 ;  /* 0x0000000031047223 */ /* 0x040fe20000000004 */
[C---:B------:R-:W-:Y:S01]  /*8810*/  FFMA R5, R49.reuse, R2, R5 ;  /* 0x0000000231057223 */ /* 0x040fe20000000005 */
[C---:B------:R-:W-:Y:S01]  /*8820*/  FFMA R6, R49.reuse, R3, R6 ;  /* 0x0000000331067223 */ /* 0x040fe20000000006 */
[----:B------:R-:W-:Y:S01]  /*8830*/  FFMA R7, R49, R48, R7 ;  /* 0x0000003031077223 */ /* 0x000fe20000000007 */
[C---:B------:R-:W-:Y:S01]  /*8840*/  FMUL R8, R47.reuse, R8 ;  /* 0x000000082f087220 */ /* 0x040fe20000400000 */
[----:B------:R-:W-:Y:S01]  /*8850*/  FMUL R9, R47, R9 ;  /* 0x000000092f097220 */ /* 0x000fe20000400000 */
[----:B------:R-:W-:Y:S01]  /*8860*/  F2FP.F16.F32.PACK_AB R4, R5, R4 ;  /* 0x000000040504723e */ /* 0x000fe200000000ff */
[----:B------:R-:W-:Y:S01]  /*8870*/  FMUL R0, R47, R10 ;  /* 0x0000000a2f007220 */ /* 0x000fe20000400000 */
[----:B------:R-:W-:Y:S01]  /*8880*/  F2FP.F16.F32.PACK_AB R5, R7, R6 ;  /* 0x000000060705723e */ /* 0x000fe200000000ff */
[C---:B------:R-:W-:Y:S01]  /*8890*/  FFMA R8, R49.reuse, R50, R8 ;  /* 0x0000003231087223 */ /* 0x040fe20000000008 */
[C---:B------:R-:W-:Y:S01]  /*88a0*/  FFMA R9, R49.reuse, R51, R9 ;  /* 0x0000003331097223 */ /* 0x040fe20000000009 */
[----:B------:R-:W-:Y:S01]  /*88b0*/  FFMA R0, R49, R52, R0 ;  /* 0x0000003431007223 */ /* 0x000fe20000000000 */
[C---:B------:R-:W-:Y:S01]  /*88c0*/  FMUL R2, R47.reuse, R11 ;  /* 0x0000000b2f027220 */ /* 0x040fe20000400000 */
[C---:B------:R-:W-:Y:S01]  /*88d0*/  FMUL R3, R47.reuse, R12 ;  /* 0x0000000c2f037220 */ /* 0x040fe20000400000 */
[----:B------:R-:W-:Y:S01]  /*88e0*/  FMUL R10, R47, R13 ;  /* 0x0000000d2f0a7220 */ /* 0x000fe20000400000 */
[----:B------:R-:W-:Y:S01]  /*88f0*/  F2FP.F16.F32.PACK_AB R6, R9, R8 ;  /* 0x000000080906723e */ /* 0x000fe200000000ff */
[C---:B------:R-:W-:Y:S01]  /*8900*/  FFMA R2, R49.reuse, R53, R2 ;  /* 0x0000003531027223 */ /* 0x040fe20000000002 */
[C---:B------:R-:W-:Y:S01]  /*8910*/  FFMA R3, R49.reuse, R54, R3 ;  /* 0x0000003631037223 */ /* 0x040fe20000000003 */
[----:B------:R-:W-:Y:S01]  /*8920*/  FFMA R10, R49, R55, R10 ;  /* 0x00000037310a7223 */ /* 0x000fe2000000000a */
[C---:B------:R-:W-:Y:S01]  /*8930*/  FMUL R11, R47.reuse, R14 ;  /* 0x0000000e2f0b7220 */ /* 0x040fe20000400000 */
[C---:B------:R-:W-:Y:S01]  /*8940*/  FMUL R15, R47.reuse, R15 ;  /* 0x0000000f2f0f7220 */ /* 0x040fe20000400000 */
[C---:B------:R-:W-:Y:S01]  /*8950*/  FMUL R12, R47.reuse, R16 ;  /* 0x000000102f0c7220 */ /* 0x040fe20000400000 */
[----:B------:R-:W-:Y:S01]  /*8960*/  FMUL R13, R47, R17 ;  /* 0x000000112f0d7220 */ /* 0x000fe20000400000 */
[----:B------:R-:W-:Y:S01]  /*8970*/  FFMA R11, R49, R56, R11 ;  /* 0x00000038310b7223 */ /* 0x000fe2000000000b */
[----:B------:R-:W-:Y:S01]  /*8980*/  FMUL R14, R47, R18 ;  /* 0x000000122f0e7220 */ /* 0x000fe20000400000 */
[----:B------:R-:W-:Y:S01]  /*8990*/  FFMA R15, R49, R57, R15 ;  /* 0x00000039310f7223 */ /* 0x000fe2000000000f */
[--C-:B------:R-:W-:Y:S02]  /*89a0*/  HADD2.F32 R62, -RZ, R68.reuse.H0_H0 ;  /* 0x20000044ff3e7230 */ /* 0x100fe40000004100 */
[----:B------:R-:W-:Y:S01]  /*89b0*/  FMUL R19, R47, R19 ;  /* 0x000000132f137220 */ /* 0x000fe20000400000 */
[----:B------:R-:W-:Y:S01]  /*89c0*/  F2FP.F16.F32.PACK_AB R7, R2, R0 ;  /* 0x000000000207723e */ /* 0x000fe200000000ff */
[----:B------:R-:W-:Y:S01]  /*89d0*/  FFMA R12, R49, R58, R12 ;  /* 0x0000003a310c7223 */ /* 0x000fe2000000000c */
[----:B------:R-:W-:Y:S02]  /*89e0*/  HADD2.F32 R63, -RZ, R68.H1_H1 ;  /* 0x30000044ff3f7230 */ /* 0x000fe40000004100 */
[----:B------:R-:W-:Y:S01]  /*89f0*/  FMUL R16, R47, R20 ;  /* 0x000000142f107220 */ /* 0x000fe20000400000 */
[----:B------:R-:W-:Y:S01]  /*8a00*/  FFMA R13, R49, R59, R13 ;  /* 0x0000003b310d7223 */ /* 0x000fe2000000000d */
[----:B------:R1:W-:Y:S01]  /*8a10*/  STS.128 [R100+0x6000], R4 ;  /* 0x0060000464007388 */ /* 0x0003e20000000c00 */
[--C-:B------:R-:W-:Y:S02]  /*8a20*/  HADD2.F32 R64, -RZ, R69.reuse.H0_H0 ;  /* 0x20000045ff407230 */ /* 0x100fe40000004100 */
[----:B------:R-:W-:Y:S01]  /*8a30*/  FMUL R17, R47, R21 ;  /* 0x000000152f117220 */ /* 0x000fe20000400000 */
[----:B------:R-:W-:Y:S01]  /*8a40*/  FFMA R14, R49, R60, R14 ;  /* 0x0000003c310e7223 */ /* 0x000fe2000000000e */
[----:B------:R-:W-:Y:S02]  /*8a50*/  HADD2.F32 R65, -RZ, R69.H1_H1 ;  /* 0x30000045ff417230 */ /* 0x000fe40000004100 */
[----:B------:R-:W-:Y:S01]  /*8a60*/  FMUL R18, R47, R22 ;  /* 0x000000162f127220 */ /* 0x000fe20000400000 */
[----:B------:R-:W-:Y:S01]  /*8a70*/  FFMA R19, R49, R61, R19 ;  /* 0x0000003d31137223 */ /* 0x000fe20000000013 */
        /* <DEDUP_REMOVED lines=11> */
[----:B------:R-:W-:Y:S01]  /*8b30*/  F2FP.F16.F32.PACK_AB R8, R10, R3 ;  /* 0x000000030a08723e */ /* 0x000fe200000000ff */
[----:B------:R-:W-:Y:S01]  /*8b40*/  FFMA R23, R49, R65, R23 ;  /* 0x0000004131177223 */ /* 0x000fe20000000017 */
[----:B------:R-:W-:Y:S01]  /*8b50*/  F2FP.F16.F32.PACK_AB R9, R15, R11 ;  /* 0x0000000b0f09723e */ /* 0x000fe200000000ff */
[--C-:B------:R-:W-:Y:S02]  /*8b60*/  HADD2.F32 R70, -RZ, R76.reuse.H0_H0 ;  /* 0x2000004cff467230 */ /* 0x100fe40000004100 */
[----:B------:R-:W-:Y:S01]  /*8b70*/  FMUL R27, R47, R27 ;  /* 0x0000001b2f1b7220 */ /* 0x000fe20000400000 */
[----:B------:R-:W-:Y:S01]  /*8b80*/  F2FP.F16.F32.PACK_AB R10, R13, R12 ;  /* 0x0000000c0d0a723e */ /* 0x000fe200000000ff */
[----:B------:R-:W-:Y:S01]  /*8b90*/  FFMA R20, R49, R66, R20 ;  /* 0x0000004231147223 */ /* 0x000fe20000000014 */
[----:B------:R-:W-:Y:S01]  /*8ba0*/  F2FP.F16.F32.PACK_AB R11, R19, R14 ;  /* 0x0000000e130b723e */ /* 0x000fe200000000ff */
[----:B------:R-:W-:Y:S02]  /*8bb0*/  HADD2.F32 R71, -RZ, R76.H1_H1 ;  /* 0x3000004cff477230 */ /* 0x000fe40000004100 */
[----:B------:R-:W-:Y:S01]  /*8bc0*/  FMUL R24, R47, R28 ;  /* 0x0000001c2f187220 */ /* 0x000fe20000400000 */
[----:B------:R-:W-:Y:S01]  /*8bd0*/  FFMA R21, R49, R67, R21 ;  /* 0x0000004331157223 */ /* 0x000fe20000000015 */
[--C-:B------:R-:W-:Y:S01]  /*8be0*/  HADD2.F32 R72, -RZ, R77.reuse.H0_H0 ;  /* 0x2000004dff487230 */ /* 0x100fe20000004100 */
[----:B------:R1:W-:Y:S01]  /*8bf0*/  STS.128 [R99+0x6010], R8 ;  /* 0x0060100863007388 */ /* 0x0003e20000000c00 */
        /* <DEDUP_REMOVED lines=49> */
.L_x_133:
[----:B------:R-:W-:Y:S05]  /*8f10*/  BSYNC.RECONVERGENT B0 ;  /* 0x0000000000007941 */ /* 0x000fea0003800200 */
.L_x_132:
[----:B------:R-:W-:Y:S01]  /*8f20*/  BAR.SYNC.DEFER_BLOCKING 0x1, 0x80 ;  /* 0x0042000000007b1d */ /* 0x000fe20000010000 */
[----:B------:R-:W-:Y:S01]  /*8f30*/  UISETP.NE.AND UP0, UPT, UR49, -0x4, UPT ;  /* 0xfffffffc3100788c */ /* 0x000fe2000bf05270 */
[----:B------:R-:W-:Y:S08]  /*8f40*/  IADD3 R45, PT, PT, R45, 0x1, RZ ;  /* 0x000000012d2d7810 */ /* 0x000ff00007ffe0ff */
[----:B------:R-:W-:Y:S05]  /*8f50*/  BRA.U !UP0, `(.L_x_134) ;  /* 0x0000000108287547 */ /* 0x000fea000b800000 */
[----:B------:R-:W-:Y:S01]  /*8f60*/  ISETP.NE.AND P0, PT, R107, RZ, PT ;  /* 0x000000ff6b00720c */ /* 0x000fe20003f05270 */
[----:B------:R-:W-:Y:S01]  /*8f70*/  IMAD.U32 R2, RZ, RZ, UR51 ;  /* 0x00000033ff027e24 */ /* 0x000fe2000f8e00ff */
[----:B------:R-:W-:Y:S01]  /*8f80*/  UIADD3 UR51, UPT, UPT, UR51, 0x1, URZ ;  /* 0x0000000133337890 */ /* 0x000fe2000fffe0ff */
[----:B------:R-:W-:Y:S03]  /*8f90*/  IMAD.U32 R0, RZ, RZ, UR37 ;  /* 0x00000025ff007e24 */ /* 0x000fe6000f8e00ff */
[----:B------:R-:W-:Y:S04]  /*8fa0*/  UISETP.NE.AND UP0, UPT, UR51, 0x4, UPT ;  /* 0x000000043300788c */ /* 0x000fe8000bf05270 */
[----:B------:R-:W-:Y:S03]  /*8fb0*/  USEL UR51, UR51, URZ, UP0 ;  /* 0x000000ff33337287 */ /* 0x000fe60008000000 */
[----:B------:R-:W-:Y:S05]  /*8fc0*/  @P0 LEA R2, R2, UR48, 0x3 ;  /* 0x0000003002020c11 */ /* 0x000fea000f8e18ff */
[----:B------:R-:W-:Y:S05]  /*8fd0*/  @P0 VIADD R2, R2, 0x80 ;  /* 0x0000008002020836 */ /* 0x000fea0000000000 */
[----:B------:R-:W-:Y:S04]  /*8fe0*/  @P0 PRMT R0, R0, 0x654, R2 ;  /* 0x0000065400000816 */ /* 0x000fe80000000002 */
[----:B------:R2:W-:Y:S03]  /*8ff0*/  @P0 SYNCS.ARRIVE.TRANS64.RED.A1T0 RZ, [R0+URZ], RZ ;  /* 0x000000ff00ff09a7 */ /* 0x0005e600081004ff */
.L_x_134:
[----:B------:R-:W-:Y:S01]  /*9000*/  ISETP.NE.AND P2, PT, R103, RZ, PT ;  /* 0x000000ff6700720c */ /* 0x000fe20003f45270 */
[----:B------:R-:W-:Y:S01]  /*9010*/  UIADD3 UR49, UPT, UPT, UR49, 0x4, URZ ;  /* 0x0000000431317890 */ /* 0x000fe2000fffe0ff */
[----:B------:R-:W-:Y:S01]  /*9020*/  ISETP.NE.AND P0, PT, R105, 0x2, PT ;  /* 0x000000026900780c */ /* 0x000fe20003f05270 */
[----:B------:R-:W-:Y:S01]  /*9030*/  IMAD.IADD R20, R43, 0x1, R86 ;  /* 0x000000012b147824 */ /* 0x000fe200078e0256 */
[----:B------:R-:W-:Y:S01]  /*9040*/  ISETP.NE.AND P1, PT, R45, 0x4, PT ;  /* 0x000000042d00780c */ /* 0x000fe20003f25270 */
[----:B------:R-:W-:Y:S01]  /*9050*/  IMAD.IADD R21, R44, 0x1, R87 ;  /* 0x000000012c157824 */ /* 0x000fe200078e0257 */
[----:B------:R-:W-:Y:S02]  /*9060*/  SEL R2, RZ, 0x1, P0 ;  /* 0x00000001ff027807 */ /* 0x000fe40000000000 */
[----:B--2---:R-:W-:Y:S02]  /*9070*/  SEL R0, RZ, 0x1, P1 ;  /* 0x00000001ff007807 */ /* 0x004fe40000800000 */
[----:B------:R-:W-:Y:S02]  /*9080*/  LOP3.LUT R95, R95, R2, RZ, 0x3c, !PT ;  /* 0x000000025f5f7212 */ /* 0x000fe400078e3cff */
[----:B------:R-:W-:Y:S02]  /*9090*/  LOP3.LUT R96, R96, R0, RZ, 0x3c, !PT ;  /* 0x0000000060607212 */ /* 0x000fe400078e3cff */
[----:B------:R-:W-:Y:S02]  /*90a0*/  @P2 R2UR UR36, R94 ;  /* 0x000000005e2422ca */ /* 0x000fe400000e0000 */
[----:B------:R-:W-:Y:S02]  /*90b0*/  SEL R105, R105, RZ, P0 ;  /* 0x000000ff69697207 */ /* 0x000fe40000000000 */
[----:B------:R-:W-:Y:S01]  /*90c0*/  SEL R45, R45, RZ, P1 ;  /* 0x000000ff2d2d7207 */ /* 0x000fe20000800000 */
[----:B------:R-:W-:Y:S10]  /*90d0*/  @P2 BRA `(.L_x_135) ;  /* 0xffffffc000502947 */ /* 0x000ff4000383ffff */
[----:B------:R-:W-:-:S09]  /*90e0*/  UISETP.NE.AND UP0, UPT, UR50, URZ, UPT ;  /* 0x000000ff3200728c */ /* 0x000fd2000bf05270 */
[----:B------:R-:W-:Y:S05]  /*90f0*/  BRA.U !UP0, `(.L_x_136) ;  /* 0x0000000108487547 */ /* 0x000fea000b800000 */
[----:B------:R-:W2:Y:S02]  /*9100*/  LDCU.64 UR4, c[0x0][0x890] ;  /* 0x00011200ff0477ac */ /* 0x000ea40008000a00 */
[----:B--2---:R-:W-:-:S04]  /*9110*/  UISETP.NE.U32.AND UP0, UPT, UR4, URZ, UPT ;  /* 0x000000ff0400728c */ /* 0x004fc8000bf05070 */
[----:B------:R-:W-:-:S09]  /*9120*/  UISETP.NE.AND.EX UP0, UPT, UR5, URZ, UPT, UP0 ;  /* 0x000000ff0500728c */ /* 0x000fd2000bf05300 */
[----:B------:R-:W-:Y:S05]  /*9130*/  BRA.U UP0, `(.L_x_137) ;  /* 0x00000001000c7547 */ /* 0x000fea000b800000 */
[----:B------:R-:W-:-:S13]  /*9140*/  FSETP.NEU.AND P0, PT, R49, RZ, PT ;  /* 0x000000ff3100720b */ /* 0x000fda0003f0d000 */
[----:B------:R-:W-:Y:S05]  /*9150*/  @!P0 EXIT ;  /* 0x000000000000894d */ /* 0x000fea0003800000 */
[----:B------:R-:W-:Y:S05]  /*9160*/  BRA `(.L_x_136) ;  /* 0x00000000002c7947 */ /* 0x000fea0003800000 */
.L_x_137:
[----:B------:R-:W-:Y:S01]  /*9170*/  ISETP.NE.AND P0, PT, R104, RZ, PT ;  /* 0x000000ff6800720c */ /* 0x000fe20003f05270 */
[----:B------:R-:W-:-:S12]  /*9180*/  BSSY.RECONVERGENT B0, `(.L_x_136) ;  /* 0x0000009000007945 */ /* 0x000fd80003800200 */
[----:B------:R-:W-:Y:S05]  /*9190*/  @P0 BRA `(.L_x_138) ;  /* 0x0000000000140947 */ /* 0x000fea0003800000 */
[----:B------:R-:W2:Y:S02]  /*91a0*/  LDCU.64 UR4, c[0x0][0x888] ;  /* 0x00011100ff0477ac */ /* 0x000ea40008000a00 */
[----:B--2---:R-:W-:-:S04]  /*91b0*/  ISETP.NE.U32.AND P0, PT, RZ, UR4, PT ;  /* 0x00000004ff007c0c */ /* 0x004fc8000bf05070 */
[----:B------:R-:W-:-:S13]  /*91c0*/  ISETP.NE.AND.EX P0, PT, RZ, UR5, PT, P0 ;  /* 0x00000005ff007c0c */ /* 0x000fda000bf05300 */
[----:B------:R-:W-:Y:S05]  /*91d0*/  @!P0 EXIT ;  /* 0x000000000000894d */ /* 0x000fea0003800000 */
[----:B------:R-:W-:Y:S05]  /*91e0*/  BRA `(.L_x_139) ;  /* 0x0000000000087947 */ /* 0x000fea0003800000 */
.L_x_138:
[----:B------:R-:W-:-:S13]  /*91f0*/  FSETP.NEU.AND P0, PT, R49, RZ, PT ;  /* 0x000000ff3100720b */ /* 0x000fda0003f0d000 */
[----:B------:R-:W-:Y:S05]  /*9200*/  @!P0 EXIT ;  /* 0x000000000000894d */ /* 0x000fea0003800000 */
.L_x_139:
[----:B------:R-:W-:Y:S05]  /*9210*/  BSYNC.RECONVERGENT B0 ;  /* 0x0000000000007941 */ /* 0x000fea0003800200 */
.L_x_136:
[----:B------:R-:W-:Y:S01]  /*9220*/  ULEA UR4, UR51, UR48, 0x3 ;  /* 0x0000003033047291 */ /* 0x000fe2000f8e18ff */
[----:B------:R-:W-:-:S04]  /*9230*/  DEPBAR.LE SB0, 0x0 ;  /* 0x000080000000791a */ /* 0x000fc80000000000 */
[----:B------:R-:W-:-:S04]  /*9240*/  UIADD3 UR4, UPT, UPT, UR4, 0x80, URZ ;  /* 0x0000008004047890 */ /* 0x000fc8000fffe0ff */
[----:B------:R-:W-:-:S09]  /*9250*/  UPRMT UR4, UR37, 0x654, UR4 ;  /* 0x0000065425047896 */ /* 0x000fd20008000004 */
[----:B------:R-:W-:Y:S01]  /*9260*/  SYNCS.ARRIVE.TRANS64.RED.A1T0 RZ, [UR4], RZ ;  /* 0x000000ffffff79a7 */ /* 0x000fe20008100404 */
[----:B------:R-:W-:Y:S05]  /*9270*/  EXIT ;  /* 0x000000000000794d */ /* 0x000fea0003800000 */
.L_x_24:
[----:B--2---:R2:W4:Y:S02]  /*9280*/  SYNCS.PHASECHK.TRANS64.TRYWAIT P0, [R2+URZ+0x120], R3 ;  /* 0x00012003020075a7 */ /* 0x00452400080011ff */
[----:B----4-:R-:W-:Y:S05]  /*9290*/  @!P0 NANOSLEEP.SYNCS 0x989680 ;  /* 0x009896800000895d */ /* 0x010fea0003900000 */
[----:B------:R-:W4:Y:S02]  /*92a0*/  @!P0 SYNCS.PHASECHK.TRANS64 P0, [R2+URZ+0x120], R3 ;  /* 0x00012003020085a7 */ /* 0x000f2400080010ff */
[----:B----4-:R-:W-:Y:S05]  /*92b0*/  @!P0 BRA `(.L_x_24) ;  /* 0xfffffffc00f08947 */ /* 0x010fea000383ffff */
[----:B------:R-:W-:Y:S05]  /*92c0*/  BRA `(.L_x_140) ;  /* 0xffffff8400947947 */ /* 0x000fea000383ffff */
.L_x_27:
[----:B-1----:R-:W-:-:S07]  /*92d0*/  MOV R2, UR33 ;  /* 0x0000002100027c02 */ /* 0x002fce0008000f00 */
.L_x_141:
[----:B-1----:R1:W2:Y:S02]  /*92e0*/  SYNCS.PHASECHK.TRANS64.TRYWAIT P0, [R2+URZ+0x30], R4 ;  /* 0x00003004020075a7 */ /* 0x0022a400080011ff */
[----:B--2---:R-:W-:Y:S05]  /*92f0*/  @!P0 NANOSLEEP.SYNCS 0x989680 ;  /* 0x009896800000895d */ /* 0x004fea0003900000 */
[----:B------:R-:W2:Y:S02]  /*9300*/  @!P0 SYNCS.PHASECHK.TRANS64 P0, [R2+URZ+0x30], R4 ;  /* 0x00003004020085a7 */ /* 0x000ea400080010ff */
[----:B--2---:R-:W-:Y:S05]  /*9310*/  @!P0 BRA `(.L_x_141) ;  /* 0xfffffffc00f08947 */ /* 0x004fea000383ffff */
[----:B------:R-:W-:Y:S05]  /*9320*/  BRA `(.L_x_26) ;  /* 0xffffff8400e87947 */ /* 0x000fea000383ffff */
.L_x_34:
[----:B-1----:R-:W-:-:S07]  /*9330*/  MOV R2, UR25 ;  /* 0x0000001900027c02 */ /* 0x002fce0008000f00 */
.L_x_142:
[----:B-1----:R1:W2:Y:S02]  /*9340*/  SYNCS.PHASECHK.TRANS64.TRYWAIT P0, [R2+URZ+0x30], R4 ;  /* 0x00003004020075a7 */ /* 0x0022a400080011ff */
[----:B--2---:R-:W-:Y:S05]  /*9350*/  @!P0 NANOSLEEP.SYNCS 0x989680 ;  /* 0x009896800000895d */ /* 0x004fea0003900000 */
[----:B------:R-:W2:Y:S02]  /*9360*/  @!P0 SYNCS.PHASECHK.TRANS64 P0, [R2+URZ+0x30], R4 ;  /* 0x00003004020085a7 */ /* 0x000ea400080010ff */
[----:B--2---:R-:W-:Y:S05]  /*9370*/  @!P0 BRA `(.L_x_142) ;  /* 0xfffffffc00f08947 */ /* 0x004fea000383ffff */
[----:B------:R-:W-:Y:S05]  /*9380*/  BRA `(.L_x_33) ;  /* 0xffffff8800c07947 */ /* 0x000fea000383ffff */
.L_x_39:
[----:B-1----:R1:W2:Y:S02]  /*9390*/  SYNCS.PHASECHK.TRANS64.TRYWAIT P0, [R2+URZ+0xb0], R3 ;  /* 0x0000b003020075a7 */ /* 0x0022a400080011ff */
[----:B--2---:R-:W-:Y:S05]  /*93a0*/  @!P0 NANOSLEEP.SYNCS 0x989680 ;  /* 0x009896800000895d */ /* 0x004fea0003900000 */
[----:B------:R-:W2:Y:S02]  /*93b0*/  @!P0 SYNCS.PHASECHK.TRANS64 P0, [R2+URZ+0xb0], R3 ;  /* 0x0000b003020085a7 */ /* 0x000ea400080010ff */
[----:B--2---:R-:W-:Y:S05]  /*93c0*/  @!P0 BRA `(.L_x_39) ;  /* 0xfffffffc00f08947 */ /* 0x004fea000383ffff */
[----:B------:R-:W-:Y:S05]  /*93d0*/  BRA `(.L_x_143) ;  /* 0xffffff8c007c7947 */ /* 0x000fea000383ffff */
.L_x_43:
[----:B---3--:R-:W-:-:S07]  /*93e0*/  MOV R0, UR4 ;  /* 0x0000000400007c02 */ /* 0x008fce0008000f00 */
.L_x_144:
[----:B-1----:R1:W2:Y:S02]  /*93f0*/  SYNCS.PHASECHK.TRANS64.TRYWAIT P0, [R0+URZ], R2 ;  /* 0x00000002000075a7 */ /* 0x0022a400080011ff */
[----:B--2---:R-:W-:Y:S05]  /*9400*/  @!P0 NANOSLEEP.SYNCS 0x989680 ;  /* 0x009896800000895d */ /* 0x004fea0003900000 */
[----:B------:R-:W2:Y:S02]  /*9410*/  @!P0 SYNCS.PHASECHK.TRANS64 P0, [R0+URZ], R2 ;  /* 0x00000002000085a7 */ /* 0x000ea400080010ff */
[----:B--2---:R-:W-:Y:S05]  /*9420*/  @!P0 BRA `(.L_x_144) ;  /* 0xfffffffc00f08947 */ /* 0x004fea000383ffff */
[----:B------:R-:W-:Y:S05]  /*9430*/  BRA `(.L_x_145) ;  /* 0xffffff9000ec7947 */ /* 0x000fea000383ffff */
.L_x_44:
[----:B---3--:R-:W-:-:S07]  /*9440*/  MOV R0, UR4 ;  /* 0x0000000400007c02 */ /* 0x008fce0008000f00 */
.L_x_146:
[----:B-1----:R1:W2:Y:S02]  /*9450*/  SYNCS.PHASECHK.TRANS64.TRYWAIT P0, [R0+URZ], R3 ;  /* 0x00000003000075a7 */ /* 0x0022a400080011ff */
[----:B--2---:R-:W-:Y:S05]  /*9460*/  @!P0 NANOSLEEP.SYNCS 0x989680 ;  /* 0x009896800000895d */ /* 0x004fea0003900000 */
[----:B------:R-:W2:Y:S02]  /*9470*/  @!P0 SYNCS.PHASECHK.TRANS64 P0, [R0+URZ], R3 ;  /* 0x00000003000085a7 */ /* 0x000ea400080010ff */
[----:B--2---:R-:W-:Y:S05]  /*9480*/  @!P0 BRA `(.L_x_146) ;  /* 0xfffffffc00f08947 */ /* 0x004fea000383ffff */
[----:B------:R-:W-:Y:S05]  /*9490*/  BRA `(.L_x_147) ;  /* 0xffffff9000f87947 */ /* 0x000fea000383ffff */
.L_x_45:
[----:B---3--:R-:W-:-:S07]  /*94a0*/  MOV R0, UR4 ;  /* 0x0000000400007c02 */ /* 0x008fce0008000f00 */
.L_x_148:
[----:B-1----:R1:W2:Y:S02]  /*94b0*/  SYNCS.PHASECHK.TRANS64.TRYWAIT P0, [R0+URZ], R3 ;  /* 0x00000003000075a7 */ /* 0x0022a400080011ff */
[----:B--2---:R-:W-:Y:S05]  /*94c0*/  @!P0 NANOSLEEP.SYNCS 0x989680 ;  /* 0x009896800000895d */ /* 0x004fea0003900000 */
[----:B------:R-:W2:Y:S02]  /*94d0*/  @!P0 SYNCS.PHASECHK.TRANS64 P0, [R0+URZ], R3 ;  /* 0x00000003000085a7 */ /* 0x000ea400080010ff */
[----:B--2---:R-:W-:Y:S05]  /*94e0*/  @!P0 BRA `(.L_x_148) ;  /* 0xfffffffc00f08947 */ /* 0x004fea000383ffff */
[----:B------:R-:W-:Y:S05]  /*94f0*/  BRA `(.L_x_149) ;  /* 0xffffff9400047947 */ /* 0x000fea000383ffff */
.L_x_46:
[----:B---3--:R-:W-:-:S07]  /*9500*/  MOV R0, UR4 ;  /* 0x0000000400007c02 */ /* 0x008fce0008000f00 */
.L_x_150:
[----:B-1----:R1:W2:Y:S02]  /*9510*/  SYNCS.PHASECHK.TRANS64.TRYWAIT P0, [R0+URZ], R3 ;  /* 0x00000003000075a7 */ /* 0x0022a400080011ff */
[----:B--2---:R-:W-:Y:S05]  /*9520*/  @!P0 NANOSLEEP.SYNCS 0x989680 ;  /* 0x009896800000895d */ /* 0x004fea0003900000 */
[----:B------:R-:W2:Y:S02]  /*9530*/  @!P0 SYNCS.PHASECHK.TRANS64 P0, [R0+URZ], R3 ;  /* 0x00000003000085a7 */ /* 0x000ea400080010ff */
[----:B--2---:R-:W-:Y:S05]  /*9540*/  @!P0 BRA `(.L_x_150) ;  /* 0xfffffffc00f08947 */ /* 0x004fea000383ffff */
[----:B------:R-:W-:Y:S05]  /*9550*/  BRA `(.L_x_151) ;  /* 0xffffff9400107947 */ /* 0x000fea000383ffff */
.L_x_47:
[----:B---3--:R-:W-:-:S07]  /*9560*/  MOV R0, UR4 ;  /* 0x0000000400007c02 */ /* 0x008fce0008000f00 */
.L_x_152:
[----:B-1----:R1:W2:Y:S02]  /*9570*/  SYNCS.PHASECHK.TRANS64.TRYWAIT P0, [R0+URZ], R3 ;  /* 0x00000003000075a7 */ /* 0x0022a400080011ff */
[----:B--2---:R-:W-:Y:S05]  /*9580*/  @!P0 NANOSLEEP.SYNCS 0x989680 ;  /* 0x009896800000895d */ /* 0x004fea0003900000 */
[----:B------:R-:W2:Y:S02]  /*9590*/  @!P0 SYNCS.PHASECHK.TRANS64 P0, [R0+URZ], R3 ;  /* 0x00000003000085a7 */ /* 0x000ea400080010ff */
[----:B--2---:R-:W-:Y:S05]  /*95a0*/  @!P0 BRA `(.L_x_152) ;  /* 0xfffffffc00f08947 */ /* 0x004fea000383ffff */
[----:B------:R-:W-:Y:S05]  /*95b0*/  BRA `(.L_x_153) ;  /* 0xffffff94001c7947 */ /* 0x000fea000383ffff */
.L_x_50:
[----:B-1----:R1:W2:Y:S02]  /*95c0*/  SYNCS.PHASECHK.TRANS64.TRYWAIT P0, [R0+URZ+0x110], R4 ;  /* 0x00011004000075a7 */ /* 0x0022a400080011ff */
[----:B--2---:R-:W-:Y:S05]  /*95d0*/  @!P0 NANOSLEEP.SYNCS 0x989680 ;  /* 0x009896800000895d */ /* 0x004fea0003900000 */
[----:B------:R-:W2:Y:S02]  /*95e0*/  @!P0 SYNCS.PHASECHK.TRANS64 P0, [R0+URZ+0x110], R4 ;  /* 0x00011004000085a7 */ /* 0x000ea400080010ff */
[----:B--2---:R-:W-:Y:S05]  /*95f0*/  @!P0 BRA `(.L_x_50) ;  /* 0xfffffffc00f08947 */ /* 0x004fea000383ffff */
[----:B------:R-:W-:Y:S05]  /*9600*/  BRA `(.L_x_154) ;  /* 0xffffff94007c7947 */ /* 0x000fea000383ffff */
.L_x_51:
[----:B------:R-:W-:-:S07]  /*9610*/  MOV R0, UR5 ;  /* 0x0000000500007c02 */ /* 0x000fce0008000f00 */
.L_x_155:
[----:B-1----:R1:W2:Y:S02]  /*9620*/  SYNCS.PHASECHK.TRANS64.TRYWAIT P0, [R0+URZ+0xc0], R5 ;  /* 0x0000c005000075a7 */ /* 0x0022a400080011ff */
[----:B--2---:R-:W-:Y:S05]  /*9630*/  @!P0 NANOSLEEP.SYNCS 0x989680 ;  /* 0x009896800000895d */ /* 0x004fea0003900000 */
[----:B------:R-:W2:Y:S02]  /*9640*/  @!P0 SYNCS.PHASECHK.TRANS64 P0, [R0+URZ+0xc0], R5 ;  /* 0x0000c005000085a7 */ /* 0x000ea400080010ff */
[----:B--2---:R-:W-:Y:S05]  /*9650*/  @!P0 BRA `(.L_x_155) ;  /* 0xfffffffc00f08947 */ /* 0x004fea000383ffff */
[----:B------:R-:W-:Y:S05]  /*9660*/  BRA `(.L_x_156) ;  /* 0xffffff94008c7947 */ /* 0x000fea000383ffff */
.L_x_52:
[----:B-1----:R1:W2:Y:S02]  /*9670*/  SYNCS.PHASECHK.TRANS64.TRYWAIT P1, [R0+URZ+0xb0], R4 ;  /* 0x0000b004000075a7 */ /* 0x0022a400080211ff */
[----:B--2---:R-:W-:Y:S05]  /*9680*/  @!P1 NANOSLEEP.SYNCS 0x989680 ;  /* 0x009896800000995d */ /* 0x004fea0003900000 */
[----:B------:R-:W2:Y:S02]  /*9690*/  @!P1 SYNCS.PHASECHK.TRANS64 P1, [R0+URZ+0xb0], R4 ;  /* 0x0000b004000095a7 */ /* 0x000ea400080210ff */
[----:B--2---:R-:W-:Y:S05]  /*96a0*/  @!P1 BRA `(.L_x_52) ;  /* 0xfffffffc00f09947 */ /* 0x004fea000383ffff */
[----:B------:R-:W-:Y:S05]  /*96b0*/  BRA `(.L_x_157) ;  /* 0xffffff9400bc7947 */ /* 0x000fea000383ffff */
.L_x_55:
[----:B------:R-:W-:-:S07]  /*96c0*/  MOV R0, UR5 ;  /* 0x0000000500007c02 */ /* 0x000fce0008000f00 */
.L_x_158:
[----:B-1----:R1:W2:Y:S02]  /*96d0*/  SYNCS.PHASECHK.TRANS64.TRYWAIT P0, [R0+URZ+0xc0], R2 ;  /* 0x0000c002000075a7 */ /* 0x0022a400080011ff */
[----:B--2---:R-:W-:Y:S05]  /*96e0*/  @!P0 NANOSLEEP.SYNCS 0x989680 ;  /* 0x009896800000895d */ /* 0x004fea0003900000 */
[----:B------:R-:W2:Y:S02]  /*96f0*/  @!P0 SYNCS.PHASECHK.TRANS64 P0, [R0+URZ+0xc0], R2 ;  /* 0x0000c002000085a7 */ /* 0x000ea400080010ff */
[----:B--2---:R-:W-:Y:S05]  /*9700*/  @!P0 BRA `(.L_x_158) ;  /* 0xfffffffc00f08947 */ /* 0x004fea000383ffff */
[----:B------:R-:W-:Y:S05]  /*9710*/  BRA `(.L_x_54) ;  /* 0xffffff9800107947 */ /* 0x000fea000383ffff */
.L_x_62:
[----:B-1----:R1:W2:Y:S02]  /*9720*/  SYNCS.PHASECHK.TRANS64.TRYWAIT P1, [R0+URZ+0xb0], R2 ;  /* 0x0000b002000075a7 */ /* 0x0022a400080211ff */
[----:B--2---:R-:W-:Y:S05]  /*9730*/  @!P1 NANOSLEEP.SYNCS 0x989680 ;  /* 0x009896800000995d */ /* 0x004fea0003900000 */
[----:B------:R-:W2:Y:S02]  /*9740*/  @!P1 SYNCS.PHASECHK.TRANS64 P1, [R0+URZ+0xb0], R2 ;  /* 0x0000b002000095a7 */ /* 0x000ea400080210ff */
[----:B--2---:R-:W-:Y:S05]  /*9750*/  @!P1 BRA `(.L_x_62) ;  /* 0xfffffffc00f09947 */ /* 0x004fea000383ffff */
[----:B------:R-:W-:Y:S05]  /*9760*/  BRA `(.L_x_159) ;  /* 0xffffff9c00847947 */ /* 0x000fea000383ffff */
.L_x_63:
[----:B------:R-:W-:-:S07]  /*9770*/  MOV R2, UR7 ;  /* 0x0000000700027c02 */ /* 0x000fce0008000f00 */
.L_x_160:
[----:B-1----:R1:W2:Y:S02]  /*9780*/  SYNCS.PHASECHK.TRANS64.TRYWAIT P0, [R2+URZ+0xf0], R0 ;  /* 0x0000f000020075a7 */ /* 0x0022a400080011ff */
[----:B--2---:R-:W-:Y:S05]  /*9790*/  @!P0 NANOSLEEP.SYNCS 0x989680 ;  /* 0x009896800000895d */ /* 0x004fea0003900000 */
[----:B------:R-:W2:Y:S02]  /*97a0*/  @!P0 SYNCS.PHASECHK.TRANS64 P0, [R2+URZ+0xf0], R0 ;  /* 0x0000f000020085a7 */ /* 0x000ea400080010ff */
[----:B--2---:R-:W-:Y:S05]  /*97b0*/  @!P0 BRA `(.L_x_160) ;  /* 0xfffffffc00f08947 */ /* 0x004fea000383ffff */
[----:B------:R-:W-:Y:S05]  /*97c0*/  BRA `(.L_x_161) ;  /* 0xffffff9c00bc7947 */ /* 0x000fea000383ffff */
.L_x_66:
[----:B------:R-:W-:Y:S07]  /*97d0*/  MOV R0, UR6 ;  /* 0x0000000600007c02 */ /* 0x000fee0008000f00 */
.L_x_162:
[----:B-1----:R1:W2:Y:S02]  /*97e0*/  SYNCS.PHASECHK.TRANS64.TRYWAIT P0, [R0+URZ], R2 ;  /* 0x00000002000075a7 */ /* 0x0022a400080011ff */
[----:B--2---:R-:W-:Y:S05]  /*97f0*/  @!P0 NANOSLEEP.SYNCS 0x989680 ;  /* 0x009896800000895d */ /* 0x004fea0003900000 */
[----:B------:R-:W2:Y:S02]  /*9800*/  @!P0 SYNCS.PHASECHK.TRANS64 P0, [R0+URZ], R2 ;  /* 0x00000002000085a7 */ /* 0x000ea400080010ff */
[----:B--2---:R-:W-:Y:S05]  /*9810*/  @!P0 BRA `(.L_x_162) ;  /* 0xfffffffc00f08947 */ /* 0x004fea000383ffff */
[----:B------:R-:W-:Y:S05]  /*9820*/  BRA `(.L_x_65) ;  /* 0xffffff9c00d87947 */ /* 0x000fea000383ffff */
.L_x_69:
[----:B------:R-:W-:-:S07]  /*9830*/  MOV R0, UR6 ;  /* 0x0000000600007c02 */ /* 0x000fce0008000f00 */
.L_x_163:
[----:B--2---:R2:W4:Y:S02]  /*9840*/  SYNCS.PHASECHK.TRANS64.TRYWAIT P0, [R0+URZ], R2 ;  /* 0x00000002000075a7 */ /* 0x00452400080011ff */
[----:B----4-:R-:W-:Y:S05]  /*9850*/  @!P0 NANOSLEEP.SYNCS 0x989680 ;  /* 0x009896800000895d */ /* 0x010fea0003900000 */
[----:B------:R-:W4:Y:S02]  /*9860*/  @!P0 SYNCS.PHASECHK.TRANS64 P0, [R0+URZ], R2 ;  /* 0x00000002000085a7 */ /* 0x000f2400080010ff */
[----:B----4-:R-:W-:Y:S05]  /*9870*/  @!P0 BRA `(.L_x_163) ;  /* 0xfffffffc00f08947 */ /* 0x010fea000383ffff */
[----:B------:R-:W-:Y:S05]  /*9880*/  BRA `(.L_x_164) ;  /* 0xffffffa000b47947 */ /* 0x000fea000383ffff */
.L_x_70:
[----:B------:R-:W-:-:S07]  /*9890*/  MOV R0, UR6 ;  /* 0x0000000600007c02 */ /* 0x000fce0008000f00 */
.L_x_165:
[----:B-1----:R1:W2:Y:S02]  /*98a0*/  SYNCS.PHASECHK.TRANS64.TRYWAIT P0, [R0+URZ], R3 ;  /* 0x00000003000075a7 */ /* 0x0022a400080011ff */
[----:B--2---:R-:W-:Y:S05]  /*98b0*/  @!P0 NANOSLEEP.SYNCS 0x989680 ;  /* 0x009896800000895d */ /* 0x004fea0003900000 */
[----:B------:R-:W2:Y:S02]  /*98c0*/  @!P0 SYNCS.PHASECHK.TRANS64 P0, [R0+URZ], R3 ;  /* 0x00000003000085a7 */ /* 0x000ea400080010ff */
[----:B--2---:R-:W-:Y:S05]  /*98d0*/  @!P0 BRA `(.L_x_165) ;  /* 0xfffffffc00f08947 */ /* 0x004fea000383ffff */
[----:B------:R-:W-:Y:S05]  /*98e0*/  BRA `(.L_x_166) ;  /* 0xffffffa000c07947 */ /* 0x000fea000383ffff */
.L_x_71:
[----:B------:R-:W-:-:S07]  /*98f0*/  MOV R0, UR6 ;  /* 0x0000000600007c02 */ /* 0x000fce0008000f00 */
.L_x_167:
[----:B-1----:R1:W2:Y:S02]  /*9900*/  SYNCS.PHASECHK.TRANS64.TRYWAIT P0, [R0+URZ], R3 ;  /* 0x00000003000075a7 */ /* 0x0022a400080011ff */
[----:B--2---:R-:W-:Y:S05]  /*9910*/  @!P0 NANOSLEEP.SYNCS 0x989680 ;  /* 0x009896800000895d */ /* 0x004fea0003900000 */
[----:B------:R-:W2:Y:S02]  /*9920*/  @!P0 SYNCS.PHASECHK.TRANS64 P0, [R0+URZ], R3 ;  /* 0x00000003000085a7 */ /* 0x000ea400080010ff */
[----:B--2---:R-:W-:Y:S05]  /*9930*/  @!P0 BRA `(.L_x_167) ;  /* 0xfffffffc00f08947 */ /* 0x004fea000383ffff */
[----:B------:R-:W-:Y:S05]  /*9940*/  BRA `(.L_x_168) ;  /* 0xffffffa000cc7947 */ /* 0x000fea000383ffff */
.L_x_72:
[----:B-1----:R-:W-:-:S07]  /*9950*/  MOV R0, UR7 ;  /* 0x0000000700007c02 */ /* 0x002fce0008000f00 */
.L_x_169:
[----:B-1----:R1:W2:Y:S02]  /*9960*/  SYNCS.PHASECHK.TRANS64.TRYWAIT P0, [R0+URZ], R2 ;  /* 0x00000002000075a7 */ /* 0x0022a400080011ff */
[----:B--2---:R-:W-:Y:S05]  /*9970*/  @!P0 NANOSLEEP.SYNCS 0x989680 ;  /* 0x009896800000895d */ /* 0x004fea0003900000 */
[----:B------:R-:W2:Y:S02]  /*9980*/  @!P0 SYNCS.PHASECHK.TRANS64 P0, [R0+URZ], R2 ;  /* 0x00000002000085a7 */ /* 0x000ea400080010ff */
[----:B--2---:R-:W-:Y:S05]  /*9990*/  @!P0 BRA `(.L_x_169) ;  /* 0xfffffffc00f08947 */ /* 0x004fea000383ffff */
[----:B------:R-:W-:Y:S05]  /*99a0*/  BRA `(.L_x_170) ;  /* 0xffffffa000d87947 */ /* 0x000fea000383ffff */
.L_x_77:
[----:B--2---:R2:W3:Y:S02]  /*99b0*/  SYNCS.PHASECHK.TRANS64.TRYWAIT P0, [R0+URZ+0xb0], R2 ;  /* 0x0000b002000075a7 */ /* 0x0044e400080011ff */
[----:B---3--:R-:W-:Y:S05]  /*99c0*/  @!P0 NANOSLEEP.SYNCS 0x989680 ;  /* 0x009896800000895d */ /* 0x008fea0003900000 */
[----:B------:R-:W3:Y:S02]  /*99d0*/  @!P0 SYNCS.PHASECHK.TRANS64 P0, [R0+URZ+0xb0], R2 ;  /* 0x0000b002000085a7 */ /* 0x000ee400080010ff */
[----:B---3--:R-:W-:Y:S05]  /*99e0*/  @!P0 BRA `(.L_x_77) ;  /* 0xfffffffc00f08947 */ /* 0x008fea000383ffff */
[----:B------:R-:W-:Y:S05]  /*99f0*/  BRA `(.L_x_171) ;  /* 0xffffffa400d47947 */ /* 0x000fea000383ffff */
.L_x_80:
[----:B------:R-:W-:Y:S07]  /*9a00*/  MOV R0, UR4 ;  /* 0x0000000400007c02 */ /* 0x000fee0008000f00 */
.L_x_172:
[----:B--2---:R2:W3:Y:S02]  /*9a10*/  SYNCS.PHASECHK.TRANS64.TRYWAIT P0, [R0+URZ+0xa8], R2 ;  /* 0x0000a802000075a7 */ /* 0x0044e400080011ff */
[----:B---3--:R-:W-:Y:S05]  /*9a20*/  @!P0 NANOSLEEP.SYNCS 0x989680 ;  /* 0x009896800000895d */ /* 0x008fea0003900000 */
[----:B------:R-:W3:Y:S02]  /*9a30*/  @!P0 SYNCS.PHASECHK.TRANS64 P0, [R0+URZ+0xa8], R2 ;  /* 0x0000a802000085a7 */ /* 0x000ee400080010ff */
[----:B---3--:R-:W-:Y:S05]  /*9a40*/  @!P0 BRA `(.L_x_172) ;  /* 0xfffffffc00f08947 */ /* 0x008fea000383ffff */
[----:B------:R-:W-:Y:S05]  /*9a50*/  BRA `(.L_x_79) ;  /* 0xffffffa800b47947 */ /* 0x000fea000383ffff */
.L_x_83:
[----:B------:R-:W-:Y:S07]  /*9a60*/  MOV R0, UR4 ;  /* 0x0000000400007c02 */ /* 0x000fee0008000f00 */
.L_x_173:
[----:B-1----:R1:W2:Y:S02]  /*9a70*/  SYNCS.PHASECHK.TRANS64.TRYWAIT P0, [R0+URZ+0x80], R20 ;  /* 0x00008014000075a7 */ /* 0x0022a400080011ff */
[----:B--2---:R-:W-:Y:S05]  /*9a80*/  @!P0 NANOSLEEP.SYNCS 0x989680 ;  /* 0x009896800000895d */ /* 0x004fea0003900000 */
[----:B------:R-:W2:Y:S02]  /*9a90*/  @!P0 SYNCS.PHASECHK.TRANS64 P0, [R0+URZ+0x80], R20 ;  /* 0x00008014000085a7 */ /* 0x000ea400080010ff */
[----:B--2---:R-:W-:Y:S05]  /*9aa0*/  @!P0 BRA `(.L_x_173) ;  /* 0xfffffffc00f08947 */ /* 0x004fea000383ffff */
[----:B------:R-:W-:Y:S05]  /*9ab0*/  BRA `(.L_x_174) ;  /* 0xffffffac00307947 */ /* 0x000fea000383ffff */
.L_x_84:
[----:B------:R-:W-:Y:S07]  /*9ac0*/  MOV R0, UR4 ;  /* 0x0000000400007c02 */ /* 0x000fee0008000f00 */
.L_x_175:
[----:B-1----:R1:W2:Y:S02]  /*9ad0*/  SYNCS.PHASECHK.TRANS64.TRYWAIT P0, [R0+URZ+0x88], R20 ;  /* 0x00008814000075a7 */ /* 0x0022a400080011ff */
[----:B--2---:R-:W-:Y:S05]  /*9ae0*/  @!P0 NANOSLEEP.SYNCS 0x989680 ;  /* 0x009896800000895d */ /* 0x004fea0003900000 */
[----:B------:R-:W2:Y:S02]  /*9af0*/  @!P0 SYNCS.PHASECHK.TRANS64 P0, [R0+URZ+0x88], R20 ;  /* 0x00008814000085a7 */ /* 0x000ea400080010ff */
[----:B--2---:R-:W-:Y:S05]  /*9b00*/  @!P0 BRA `(.L_x_175) ;  /* 0xfffffffc00f08947 */ /* 0x004fea000383ffff */
[----:B------:R-:W-:Y:S05]  /*9b10*/  BRA `(.L_x_176) ;  /* 0xffffffac00687947 */ /* 0x000fea000383ffff */
.L_x_85:
[----:B------:R-:W-:Y:S07]  /*9b20*/  MOV R0, UR4 ;  /* 0x0000000400007c02 */ /* 0x000fee0008000f00 */
.L_x_177:
[----:B-1----:R1:W2:Y:S02]  /*9b30*/  SYNCS.PHASECHK.TRANS64.TRYWAIT P0, [R0+URZ+0x90], R20 ;  /* 0x00009014000075a7 */ /* 0x0022a400080011ff */
[----:B--2---:R-:W-:Y:S05]  /*9b40*/  @!P0 NANOSLEEP.SYNCS 0x989680 ;  /* 0x009896800000895d */ /* 0x004fea0003900000 */
[----:B------:R-:W2:Y:S02]  /*9b50*/  @!P0 SYNCS.PHASECHK.TRANS64 P0, [R0+URZ+0x90], R20 ;  /* 0x00009014000085a7 */ /* 0x000ea400080010ff */
[----:B--2---:R-:W-:Y:S05]  /*9b60*/  @!P0 BRA `(.L_x_177) ;  /* 0xfffffffc00f08947 */ /* 0x004fea000383ffff */
[----:B------:R-:W-:Y:S05]  /*9b70*/  BRA `(.L_x_178) ;  /* 0xffffffac00ac7947 */ /* 0x000fea000383ffff */
.L_x_86:
[----:B------:R-:W-:Y:S07]  /*9b80*/  MOV R0, UR4 ;  /* 0x0000000400007c02 */ /* 0x000fee0008000f00 */
.L_x_179:
[----:B-1----:R1:W2:Y:S02]  /*9b90*/  SYNCS.PHASECHK.TRANS64.TRYWAIT P0, [R0+URZ+0x98], R20 ;  /* 0x00009814000075a7 */ /* 0x0022a400080011ff */
[----:B--2---:R-:W-:Y:S05]  /*9ba0*/  @!P0 NANOSLEEP.SYNCS 0x989680 ;  /* 0x009896800000895d */ /* 0x004fea0003900000 */
[----:B------:R-:W2:Y:S02]  /*9bb0*/  @!P0 SYNCS.PHASECHK.TRANS64 P0, [R0+URZ+0x98], R20 ;  /* 0x00009814000085a7 */ /* 0x000ea400080010ff */
[----:B--2---:R-:W-:Y:S05]  /*9bc0*/  @!P0 BRA `(.L_x_179) ;  /* 0xfffffffc00f08947 */ /* 0x004fea000383ffff */
[----:B------:R-:W-:Y:S05]  /*9bd0*/  BRA `(.L_x_180) ;  /* 0xffffffb000307947 */ /* 0x000fea000383ffff */
.L_x_88:
[----:B------:R-:W-:-:S07]  /*9be0*/  MOV R0, UR4 ;  /* 0x0000000400007c02 */ /* 0x000fce0008000f00 */
.L_x_181:
[----:B-1----:R1:W3:Y:S02]  /*9bf0*/  SYNCS.PHASECHK.TRANS64.TRYWAIT P0, [R0+URZ+0x80], R2 ;  /* 0x00008002000075a7 */ /* 0x0022e400080011ff */
[----:B---3--:R-:W-:Y:S05]  /*9c00*/  @!P0 NANOSLEEP.SYNCS 0x989680 ;  /* 0x009896800000895d */ /* 0x008fea0003900000 */
[----:B------:R-:W3:Y:S02]  /*9c10*/  @!P0 SYNCS.PHASECHK.TRANS64 P0, [R0+URZ+0x80], R2 ;  /* 0x00008002000085a7 */ /* 0x000ee400080010ff */
[----:B---3--:R-:W-:Y:S05]  /*9c20*/  @!P0 BRA `(.L_x_181) ;  /* 0xfffffffc00f08947 */ /* 0x008fea000383ffff */
[----:B------:R-:W-:Y:S05]  /*9c30*/  BRA `(.L_x_182) ;  /* 0xffffffb000a07947 */ /* 0x000fea000383ffff */
.L_x_89:
[----:B-1----:R-:W-:-:S07]  /*9c40*/  MOV R0, UR4 ;  /* 0x0000000400007c02 */ /* 0x002fce0008000f00 */
.L_x_183:
[----:B-1----:R1:W3:Y:S02]  /*9c50*/  SYNCS.PHASECHK.TRANS64.TRYWAIT P0, [R0+URZ+0x88], R2 ;  /* 0x00008802000075a7 */ /* 0x0022e400080011ff */
[----:B---3--:R-:W-:Y:S05]  /*9c60*/  @!P0 NANOSLEEP.SYNCS 0x989680 ;  /* 0x009896800000895d */ /* 0x008fea0003900000 */
[----:B------:R-:W3:Y:S02]  /*9c70*/  @!P0 SYNCS.PHASECHK.TRANS64 P0, [R0+URZ+0x88], R2 ;  /* 0x00008802000085a7 */ /* 0x000ee400080010ff */
[----:B---3--:R-:W-:Y:S05]  /*9c80*/  @!P0 BRA `(.L_x_183) ;  /* 0xfffffffc00f08947 */ /* 0x008fea000383ffff */
[----:B------:R-:W-:Y:S05]  /*9c90*/  BRA `(.L_x_184) ;  /* 0xffffffb000907947 */ /* 0x000fea000383ffff */
.L_x_90:
[----:B-1----:R-:W-:-:S07]  /*9ca0*/  MOV R0, UR4 ;  /* 0x0000000400007c02 */ /* 0x002fce0008000f00 */
.L_x_185:
[----:B-1----:R1:W3:Y:S02]  /*9cb0*/  SYNCS.PHASECHK.TRANS64.TRYWAIT P0, [R0+URZ+0x90], R2 ;  /* 0x00009002000075a7 */ /* 0x0022e400080011ff */
[----:B---3--:R-:W-:Y:S05]  /*9cc0*/  @!P0 NANOSLEEP.SYNCS 0x989680 ;  /* 0x009896800000895d */ /* 0x008fea0003900000 */
[----:B------:R-:W3:Y:S02]  /*9cd0*/  @!P0 SYNCS.PHASECHK.TRANS64 P0, [R0+URZ+0x90], R2 ;  /* 0x00009002000085a7 */ /* 0x000ee400080010ff */
[----:B---3--:R-:W-:Y:S05]  /*9ce0*/  @!P0 BRA `(.L_x_185) ;  /* 0xfffffffc00f08947 */ /* 0x008fea000383ffff */
[----:B------:R-:W-:Y:S05]  /*9cf0*/  BRA `(.L_x_186) ;  /* 0xffffffb000807947 */ /* 0x000fea000383ffff */
.L_x_92:
[----:B--2---:R2:W4:Y:S02]  /*9d00*/  SYNCS.PHASECHK.TRANS64.TRYWAIT P0, [R0+URZ+0xb0], R2 ;  /* 0x0000b002000075a7 */ /* 0x00452400080011ff */
[----:B----4-:R-:W-:Y:S05]  /*9d10*/  @!P0 NANOSLEEP.SYNCS 0x989680 ;  /* 0x009896800000895d */ /* 0x010fea0003900000 */
[----:B------:R-:W4:Y:S02]  /*9d20*/  @!P0 SYNCS.PHASECHK.TRANS64 P0, [R0+URZ+0xb0], R2 ;  /* 0x0000b002000085a7 */ /* 0x000f2400080010ff */
[----:B----4-:R-:W-:Y:S05]  /*9d30*/  @!P0 BRA `(.L_x_92) ;  /* 0xfffffffc00f08947 */ /* 0x010fea000383ffff */
[----:B------:R-:W-:Y:S05]  /*9d40*/  BRA `(.L_x_187) ;  /* 0xffffffb400487947 */ /* 0x000fea000383ffff */
.L_x_103:
[----:B-1----:R-:W-:Y:S04]  /*9d50*/  MOV R2, UR48 ;  /* 0x0000003000027c02 */ /* 0x002fe80008000f00 */
[----:B------:R1:W3:Y:S03]  /*9d60*/  SYNCS.PHASECHK.TRANS64.TRYWAIT P1, [R2+URZ+0x60], R3 ;  /* 0x00006003020075a7 */ /* 0x0002e600080211ff */
[----:B---3--:R-:W-:Y:S05]  /*9d70*/  @!P1 NANOSLEEP.SYNCS 0x989680 ;  /* 0x009896800000995d */ /* 0x008fea0003900000 */
[----:B------:R-:W3:Y:S02]  /*9d80*/  @!P1 SYNCS.PHASECHK.TRANS64 P1, [R2+URZ+0x60], R3 ;  /* 0x00006003020095a7 */ /* 0x000ee400080210ff */
[----:B---3--:R-:W-:Y:S05]  /*9d90*/  @!P1 BRA `(.L_x_103) ;  /* 0xfffffffc00ec9947 */ /* 0x008fea000383ffff */
[----:B------:R-:W-:Y:S05]  /*9da0*/  BRA `(.L_x_102) ;  /* 0xffffffc000547947 */ /* 0x000fea000383ffff */
.L_x_105:
[----:B-1----:R1:W4:Y:S02]  /*9db0*/  SYNCS.PHASECHK.TRANS64.TRYWAIT P0, [R64+URZ+0xd0], R0 ;  /* 0x0000d000400075a7 */ /* 0x00232400080011ff */
[----:B----4-:R-:W-:Y:S05]  /*9dc0*/  @!P0 NANOSLEEP.SYNCS 0x989680 ;  /* 0x009896800000895d */ /* 0x010fea0003900000 */
[----:B------:R-:W4:Y:S02]  /*9dd0*/  @!P0 SYNCS.PHASECHK.TRANS64 P0, [R64+URZ+0xd0], R0 ;  /* 0x0000d000400085a7 */ /* 0x000f2400080010ff */
[----:B----4-:R-:W-:Y:S05]  /*9de0*/  @!P0 BRA `(.L_x_105) ;  /* 0xfffffffc00f08947 */ /* 0x010fea000383ffff */
[----:B------:R-:W-:Y:S05]  /*9df0*/  BRA `(.L_x_104) ;  /* 0xffffffc0007c7947 */ /* 0x000fea000383ffff */
.L_x_114:
[----:B--2---:R2:W4:Y:S02]  /*9e00*/  SYNCS.PHASECHK.TRANS64.TRYWAIT P0, [R2+URZ+0x60], R0 ;  /* 0x00006000020075a7 */ /* 0x00452400080011ff */
[----:B----4-:R-:W-:Y:S05]  /*9e10*/  @!P0 NANOSLEEP.SYNCS 0x989680 ;  /* 0x009896800000895d */ /* 0x010fea0003900000 */
[----:B------:R-:W4:Y:S02]  /*9e20*/  @!P0 SYNCS.PHASECHK.TRANS64 P0, [R2+URZ+0x60], R0 ;  /* 0x00006000020085a7 */ /* 0x000f2400080010ff */
[----:B----4-:R-:W-:Y:S05]  /*9e30*/  @!P0 BRA `(.L_x_114) ;  /* 0xfffffffc00f08947 */ /* 0x010fea000383ffff */
[----:B------:R-:W-:Y:S05]  /*9e40*/  BRA `(.L_x_113) ;  /* 0xffffffcc00587947 */ /* 0x000fea000383ffff */
.L_x_122:
[----:B--2---:R2:W4:Y:S02]  /*9e50*/  SYNCS.PHASECHK.TRANS64.TRYWAIT P0, [R0+URZ+0x60], R6 ;  /* 0x00006006000075a7 */ /* 0x00452400080011ff */
[----:B----4-:R-:W-:Y:S05]  /*9e60*/  @!P0 NANOSLEEP.SYNCS 0x989680 ;  /* 0x009896800000895d */ /* 0x010fea0003900000 */
[----:B------:R-:W4:Y:S02]  /*9e70*/  @!P0 SYNCS.PHASECHK.TRANS64 P0, [R0+URZ+0x60], R6 ;  /* 0x00006006000085a7 */ /* 0x000f2400080010ff */
[----:B----4-:R-:W-:Y:S05]  /*9e80*/  @!P0 BRA `(.L_x_122) ;  /* 0xfffffffc00f08947 */ /* 0x010fea000383ffff */
[----:B------:R-:W-:Y:S05]  /*9e90*/  BRA `(.L_x_121) ;  /* 0xffffffd800587947 */ /* 0x000fea000383ffff */
.L_x_130:
[----:B--2---:R2:W4:Y:S02]  /*9ea0*/  SYNCS.PHASECHK.TRANS64.TRYWAIT P0, [R0+URZ+0x60], R5 ;  /* 0x00006005000075a7 */ /* 0x00452400080011ff */
[----:B----4-:R-:W-:Y:S05]  /*9eb0*/  @!P0 NANOSLEEP.SYNCS 0x989680 ;  /* 0x009896800000895d */ /* 0x010fea0003900000 */
[----:B------:R-:W4:Y:S02]  /*9ec0*/  @!P0 SYNCS.PHASECHK.TRANS64 P0, [R0+URZ+0x60], R5 ;  /* 0x00006005000085a7 */ /* 0x000f2400080010ff */
[----:B----4-:R-:W-:Y:S05]  /*9ed0*/  @!P0 BRA `(.L_x_130) ;  /* 0xfffffffc00f08947 */ /* 0x010fea000383ffff */
[----:B------:R-:W-:Y:S05]  /*9ee0*/  BRA `(.L_x_129) ;  /* 0xffffffe400587947 */ /* 0x000fea000383ffff */
        .weak           $__internal_0_$__cuda_sm10x_tcgen05_guardrail_trap_col_being_dealloced_not_returned_by_alloc
        .type           $__internal_0_$__cuda_sm10x_tcgen05_guardrail_trap_col_being_dealloced_not_returned_by_alloc,@function
        .size           $__internal_0_$__cuda_sm10x_tcgen05_guardrail_trap_col_being_dealloced_not_returned_by_alloc,($__internal_1_$__cuda_sm10x_tcgen05_guardrail_trap_phase_invalid_during_alloc - $__internal_0_$__cuda_sm10x_tcgen05_guardrail_trap_col_being_dealloced_not_returned_by_alloc)
$__internal_0_$__cuda_sm10x_tcgen05_guardrail_trap_col_being_dealloced_not_returned_by_alloc:
[----:B------:R-:W-:Y:S05]  /*9ef0*/  BPT.TRAP 0x1 ;  /* 0x000000040000795c */ /* 0x000fea0000300000 */
[----:B------:R-:W-:-:S04]  /*9f00*/  HFMA2 R3, -RZ, RZ, 0, 0 ;  /* 0x00000000ff037431 */ /* 0x000fc800000001ff */
[----:B------:R-:W-:Y:S05]  /*9f10*/  RET.REL.NODEC R2 `(_ZN7cutlass13device_kernelINS_4gemm6kernel13GemmUniversalIN4cute5tupleIJiiiiEEENS1_10collective13CollectiveMmaINS1_35MainloopSm100TmaUmmaWarpSpecializedILi6ELi2ELi4ENS5_IJNS4_1CILi1EEENSA_ILi8EEESB_EEEEENS5_IJNSA_ILi128EEESF_NSA_ILi64EEEEEENS_6half_tENS5_IJSB_llEEESI_NS5_IJlSB_lEEENS4_8TiledMMAINS4_8MMA_AtomIJNS4_20SM100_MMA_F16BF16_SSISI_SI_fLi128ELi128ELNS4_4UMMA5MajorE1ELSP_0ELNSO_7ScaleInE0ELSQ_0EEEEEENS4_6LayoutINS5_IJSB_SB_SB_EEENS5_IJNSA_ILi0EEESV_SV_EEEEENS5_IJNS4_10UnderscoreESY_SY_EEEEENS4_23SM90_TMA_LOAD_MULTICASTENS4_14ComposedLayoutINS4_7SwizzleILi3ELi4ELi3EEENS4_18smem_ptr_flag_bitsILi16EEENST_INS5_IJSG_SC_EEENS5_IJSB_SG_EEEEEEEvNS4_8identityENS4_13SM90_TMA_LOADENS12_IS14_S16_NST_INS5_IJSC_SG_EEENS5_IJSG_SB_EEEEEEEvS1B_EENS_8epilogue10collective18CollectiveEpilogueINS1I_23Sm100TmaWarpSpecializedILi4ELi2ELi32ELb1ELb0EEEJSH_NS5_IJNST_ISF_SB_EENST_INSA_ILi32EEESB_EEEEESI_SK_SI_SK_NS1I_6fusion15FusionCallbacksIS1M_NS1R_17LinearCombinationISI_fSI_fLNS_15FloatRoundStyleE2EEESH_S1Q_JEEENS4_5SM1004TMEM4LOAD26SM100_TMEM_LOAD_32dp32b32xES1C_NS12_INS13_ILi2ELi4ELi3EEES16_NST_INS5_IJSC_S1O_EEENS5_IJS1O_SB_EEEEEEENS4_39AutoVectorizingCopyWithAssumedAlignmentILi128EEENS4_14SM90_TMA_STOREES25_S27_S27_EEEvvEEEEvNT_6ParamsE) ;  /* 0xffffff6002387950 */ /* 0x000fea0003c3ffff */
        .weak           $__internal_1_$__cuda_sm10x_tcgen05_guardrail_trap_phase_invalid_during_alloc
        .type           $__internal_1_$__cuda_sm10x_tcgen05_guardrail_trap_phase_invalid_during_alloc,@function
        .size           $__internal_1_$__cuda_sm10x_tcgen05_guardrail_trap_phase_invalid_during_alloc,($__internal_2_$__cuda_sm10x_tcgen05_guardrail_trap_unallocated_columns_being_dealloced - $__internal_1_$__cuda_sm10x_tcgen05_guardrail_trap_phase_invalid_during_alloc)
$__internal_1_$__cuda_sm10x_tcgen05_guardrail_trap_phase_invalid_during_alloc:
[----:B------:R-:W-:Y:S05]  /*9f20*/  BPT.TRAP 0x1 ;  /* 0x000000040000795c */ /* 0x000fea0000300000 */
[----:B------:R-:W-:-:S04]  /*9f30*/  MOV R3, 0x0 ;  /* 0x0000000000037802 */ /* 0x000fc80000000f00 */
[----:B------:R-:W-:Y:S05]  /*9f40*/  RET.REL.NODEC R2 `(_ZN7cutlass13device_kernelINS_4gemm6kernel13GemmUniversalIN4cute5tupleIJiiiiEEENS1_10collective13CollectiveMmaINS1_35MainloopSm100TmaUmmaWarpSpecializedILi6ELi2ELi4ENS5_IJNS4_1CILi1EEENSA_ILi8EEESB_EEEEENS5_IJNSA_ILi128EEESF_NSA_ILi64EEEEEENS_6half_tENS5_IJSB_llEEESI_NS5_IJlSB_lEEENS4_8TiledMMAINS4_8MMA_AtomIJNS4_20SM100_MMA_F16BF16_SSISI_SI_fLi128ELi128ELNS4_4UMMA5MajorE1ELSP_0ELNSO_7ScaleInE0ELSQ_0EEEEEENS4_6LayoutINS5_IJSB_SB_SB_EEENS5_IJNSA_ILi0EEESV_SV_EEEEENS5_IJNS4_10UnderscoreESY_SY_EEEEENS4_23SM90_TMA_LOAD_MULTICASTENS4_14ComposedLayoutINS4_7SwizzleILi3ELi4ELi3EEENS4_18smem_ptr_flag_bitsILi16EEENST_INS5_IJSG_SC_EEENS5_IJSB_SG_EEEEEEEvNS4_8identityENS4_13SM90_TMA_LOADENS12_IS14_S16_NST_INS5_IJSC_SG_EEENS5_IJSG_SB_EEEEEEEvS1B_EENS_8epilogue10collective18CollectiveEpilogueINS1I_23Sm100TmaWarpSpecializedILi4ELi2ELi32ELb1ELb0EEEJSH_NS5_IJNST_ISF_SB_EENST_INSA_ILi32EEESB_EEEEESI_SK_SI_SK_NS1I_6fusion15FusionCallbacksIS1M_NS1R_17LinearCombinationISI_fSI_fLNS_15FloatRoundStyleE2EEESH_S1Q_JEEENS4_5SM1004TMEM4LOAD26SM100_TMEM_LOAD_32dp32b32xES1C_NS12_INS13_ILi2ELi4ELi3EEES16_NST_INS5_IJSC_S1O_EEENS5_IJS1O_SB_EEEEEEENS4_39AutoVectorizingCopyWithAssumedAlignmentILi128EEENS4_14SM90_TMA_STOREES25_S27_S27_EEEvvEEEEvNT_6ParamsE) ;  /* 0xffffff60022c7950 */ /* 0x000fea0003c3ffff */
        .weak           $__internal_2_$__cuda_sm10x_tcgen05_guardrail_trap_unallocated_columns_being_dealloced
        .type           $__internal_2_$__cuda_sm10x_tcgen05_guardrail_trap_unallocated_columns_being_dealloced,@function
        .size           $__internal_2_$__cuda_sm10x_tcgen05_guardrail_trap_unallocated_columns_being_dealloced,(.L_x_189 - $__internal_2_$__cuda_sm10x_tcgen05_guardrail_trap_unallocated_columns_being_dealloced)
$__internal_2_$__cuda_sm10x_tcgen05_guardrail_trap_unallocated_columns_being_dealloced:
[----:B------:R-:W-:Y:S05]  /*9f50*/  BPT.TRAP 0x1 ;  /* 0x000000040000795c */ /* 0x000fea0000300000 */
[----:B------:R-:W-:-:S04]  /*9f60*/  HFMA2 R3, -RZ, RZ, 0, 0 ;  /* 0x00000000ff037431 */ /* 0x000fc800000001ff */
[----:B------:R-:W-:Y:S05]  /*9f70*/  RET.REL.NODEC R2 `(_ZN7cutlass13device_kernelINS_4gemm6kernel13GemmUniversalIN4cute5tupleIJiiiiEEENS1_10collective13CollectiveMmaINS1_35MainloopSm100TmaUmmaWarpSpecializedILi6ELi2ELi4ENS5_IJNS4_1CILi1EEENSA_ILi8EEESB_EEEEENS5_IJNSA_ILi128EEESF_NSA_ILi64EEEEEENS_6half_tENS5_IJSB_llEEESI_NS5_IJlSB_lEEENS4_8TiledMMAINS4_8MMA_AtomIJNS4_20SM100_MMA_F16BF16_SSISI_SI_fLi128ELi128ELNS4_4UMMA5MajorE1ELSP_0ELNSO_7ScaleInE0ELSQ_0EEEEEENS4_6LayoutINS5_IJSB_SB_SB_EEENS5_IJNSA_ILi0EEESV_SV_EEEEENS5_IJNS4_10UnderscoreESY_SY_EEEEENS4_23SM90_TMA_LOAD_MULTICASTENS4_14ComposedLayoutINS4_7SwizzleILi3ELi4ELi3EEENS4_18smem_ptr_flag_bitsILi16EEENST_INS5_IJSG_SC_EEENS5_IJSB_SG_EEEEEEEvNS4_8identityENS4_13SM90_TMA_LOADENS12_IS14_S16_NST_INS5_IJSC_SG_EEENS5_IJSG_SB_EEEEEEEvS1B_EENS_8epilogue10collective18CollectiveEpilogueINS1I_23Sm100TmaWarpSpecializedILi4ELi2ELi32ELb1ELb0EEEJSH_NS5_IJNST_ISF_SB_EENST_INSA_ILi32EEESB_EEEEESI_SK_SI_SK_NS1I_6fusion15FusionCallbacksIS1M_NS1R_17LinearCombinationISI_fSI_fLNS_15FloatRoundStyleE2EEESH_S1Q_JEEENS4_5SM1004TMEM4LOAD26SM100_TMEM_LOAD_32dp32b32xES1C_NS12_INS13_ILi2ELi4ELi3EEES16_NST_INS5_IJSC_S1O_EEENS5_IJS1O_SB_EEEEEEENS4_39AutoVectorizingCopyWithAssumedAlignmentILi128EEENS4_14SM90_TMA_STOREES25_S27_S27_EEEvvEEEEvNT_6ParamsE) ;  /* 0xffffff6002207950 */ /* 0x000fea0003c3ffff */
.L_x_188:
[----:B------:R-:W-:-:S00]  /*9f80*/  BRA `(.L_x_188) ;  /* 0xfffffffc00fc7947 */ /* 0x000fc0000383ffff */
[----:B------:R-:W-:-:S00]  /*9f90*/  NOP ;  /* 0x0000000000007918 */ /* 0x000fc00000000000 */
        /* <DEDUP_REMOVED lines=14> */
.L_x_189:


//--------------------- .nv.global.init           --------------------------
	.section	.nv.global.init,"aw",@progbits
.nv.global.init:
	.type		$str$27,@object
	.size		$str$27,($str$28 - $str$27)
$str$27:
        /*0000*/ 	.byte	0x28, 0x61, 0x64, 0x64, 0x72, 0x65, 0x73, 0x73, 0x20, 0x26, 0x20, 0x6d, 0x61, 0x73, 0x6b, 0x29
        /*0010*/ 	.byte	0x20, 0x3d, 0x3d, 0x20, 0x30, 0x00
	.type		$str$28,@object
	.size		$str$28,($str$26 - $str$28)
$str$28:
        /*0016*/ 	.byte	0x2f, 0x74, 0x6d, 0x70, 0x2f, 0x63, 0x75, 0x74, 0x6c, 0x61, 0x73, 0x73, 0x5f, 0x73, 0x77, 0x65
        /*0026*/ 	.byte	0x65, 0x70, 0x5f, 0x73, 0x72, 0x63, 0x2f, 0x69, 0x6e, 0x63, 0x6c, 0x75, 0x64, 0x65, 0x2f, 0x63
        /*0036*/ 	.byte	0x75, 0x74, 0x65, 0x2f, 0x70, 0x6f, 0x69, 0x6e, 0x74, 0x65, 0x72, 0x5f, 0x66, 0x6c, 0x61, 0x67
        /*0046*/ 	.byte	0x67, 0x65, 0x64, 0x2e, 0x68, 0x70, 0x70, 0x00
	.type		$str$26,@object
	.size		$str$26,($str$25 - $str$26)
$str$26:
        /*004e*/ 	.byte	0x2f, 0x74, 0x6d, 0x70, 0x2f, 0x63, 0x75, 0x74, 0x6c, 0x61, 0x73, 0x73, 0x5f, 0x73, 0x77, 0x65
        /*005e*/ 	.byte	0x65, 0x70, 0x5f, 0x73, 0x72, 0x63, 0x2f, 0x69, 0x6e, 0x63, 0x6c, 0x75, 0x64, 0x65, 0x2f, 0x63
        /*006e*/ 	.byte	0x75, 0x74, 0x65, 0x2f, 0x61, 0x74, 0x6f, 0x6d, 0x2f, 0x63, 0x6f, 0x70, 0x79, 0x5f, 0x74, 0x72
        /*007e*/ 	.byte	0x61, 0x69, 0x74, 0x73, 0x5f, 0x73, 0x6d, 0x31, 0x30, 0x30, 0x2e, 0x68, 0x70, 0x70, 0x00
	.type		$str$25,@object
	.size		$str$25,(__unnamed_1 - $str$25)
$str$25:
        /*008d*/ 	.byte	0x28, 0x28, 0x75, 0x69, 0x6e, 0x74, 0x33, 0x32, 0x5f, 0x74, 0x28, 0x74, 0x68, 0x72, 0x65, 0x61
        /*009d*/ 	.byte	0x64, 0x49, 0x64, 0x78, 0x2e, 0x78, 0x29, 0x20, 0x2f, 0x20, 0x33, 0x32, 0x29, 0x20, 0x25, 0x20
        /*00ad*/ 	.byte	0x34, 0x29, 0x20, 0x3d, 0x3d, 0x20, 0x28, 0x28, 0x28, 0x74, 0x6d, 0x65, 0x6d, 0x5f, 0x61, 0x64
        /*00bd*/ 	.byte	0x64, 0x72, 0x20, 0x3e, 0x3e, 0x20, 0x31, 0x36, 0x29, 0x20, 0x2f, 0x20, 0x33, 0x32, 0x29, 0x20
        /*00cd*/ 	.byte	0x25, 0x20, 0x34, 0x29, 0x00
	.type		__unnamed_1,@object
	.size		__unnamed_1,(__unnamed_2 - __unnamed_1)
__unnamed_1:
        /*00d2*/ 	.byte	0x61, 0x75, 0x74, 0x6f, 0x20, 0x63, 0x75, 0x74, 0x65, 0x3a, 0x3a, 0x61, 0x73, 0x5f, 0x70, 0x6f
        /* <DEDUP_REMOVED lines=24> */
        /*0262*/ 	.byte	0x3e, 0x3e, 0x3e, 0x3e, 0x5d, 0x00
	.type		__unnamed_2,@object
	.size		__unnamed_2,(.L_2 - __unnamed_2)
__unnamed_2:
        /* <DEDUP_REMOVED lines=42> */
        /*0508*/ 	.byte	0x3e, 0x3e, 0x5d, 0x00
.L_2:


//--------------------- .nv.shared._ZN7cutlass13device_kernelINS_4gemm6kernel13GemmUniversalIN4cute5tupleIJiiiiEEENS1_10collective13CollectiveMmaINS1_35MainloopSm100TmaUmmaWarpSpecializedILi6ELi2ELi4ENS5_IJNS4_1CILi1EEENSA_ILi8EEESB_EEEEENS5_IJNSA_ILi128EEESF_NSA_ILi64EEEEEENS_6half_tENS5_IJSB_llEEESI_NS5_IJlSB_lEEENS4_8TiledMMAINS4_8MMA_AtomIJNS4_20SM100_MMA_F16BF16_SSISI_SI_fLi128ELi128ELNS4_4UMMA5MajorE1ELSP_0ELNSO_7ScaleInE0ELSQ_0EEEEEENS4_6LayoutINS5_IJSB_SB_SB_EEENS5_IJNSA_ILi0EEESV_SV_EEEEENS5_IJNS4_10UnderscoreESY_SY_EEEEENS4_23SM90_TMA_LOAD_MULTICASTENS4_14ComposedLayoutINS4_7SwizzleILi3ELi4ELi3EEENS4_18smem_ptr_flag_bitsILi16EEENST_INS5_IJSG_SC_EEENS5_IJSB_SG_EEEEEEEvNS4_8identityENS4_13SM90_TMA_LOADENS12_IS14_S16_NST_INS5_IJSC_SG_EEENS5_IJSG_SB_EEEEEEEvS1B_EENS_8epilogue10collective18CollectiveEpilogueINS1I_23Sm100TmaWarpSpecializedILi4ELi2ELi32ELb1ELb0EEEJSH_NS5_IJNST_ISF_SB_EENST_INSA_ILi32EEESB_EEEEESI_SK_SI_SK_NS1I_6fusion15FusionCallbacksIS1M_NS1R_17LinearCombinationISI_fSI_fLNS_15FloatRoundStyleE2EEESH_S1Q_JEEENS4_5SM1004TMEM4LOAD26SM100_TMEM_LOAD_32dp32b32xES1C_NS12_INS13_ILi2ELi4ELi3EEES16_NST_INS5_IJSC_S1O_EEENS5_IJS1O_SB_EEEEEEENS4_39AutoVectorizingCopyWithAssumedAlignmentILi128EEENS4_14SM90_TMA_STOREES25_S27_S27_EEEvvEEEEvNT_6ParamsE --------------------------
	.section	.nv.shared._ZN7cutlass13device_kernelINS_4gemm6kernel13GemmUniversalIN4cute5tupleIJiiiiEEENS1_10collective13CollectiveMmaINS1_35MainloopSm100TmaUmmaWarpSpecializedILi6ELi2ELi4ENS5_IJNS4_1CILi1EEENSA_ILi8EEESB_EEEEENS5_IJNSA_ILi128EEESF_NSA_ILi64EEEEEENS_6half_tENS5_IJSB_llEEESI_NS5_IJlSB_lEEENS4_8TiledMMAINS4_8MMA_AtomIJNS4_20SM100_MMA_F16BF16_SSISI_SI_fLi128ELi128ELNS4_4UMMA5MajorE1ELSP_0ELNSO_7ScaleInE0ELSQ_0EEEEEENS4_6LayoutINS5_IJSB_SB_SB_EEENS5_IJNSA_ILi0EEESV_SV_EEEEENS5_IJNS4_10UnderscoreESY_SY_EEEEENS4_23SM90_TMA_LOAD_MULTICASTENS4_14ComposedLayoutINS4_7SwizzleILi3ELi4ELi3EEENS4_18smem_ptr_flag_bitsILi16EEENST_INS5_IJSG_SC_EEENS5_IJSB_SG_EEEEEEEvNS4_8identityENS4_13SM90_TMA_LOADENS12_IS14_S16_NST_INS5_IJSC_SG_EEENS5_IJSG_SB_EEEEEEEvS1B_EENS_8epilogue10collective18CollectiveEpilogueINS1I_23Sm100TmaWarpSpecializedILi4ELi2ELi32ELb1ELb0EEEJSH_NS5_IJNST_ISF_SB_EENST_INSA_ILi32EEESB_EEEEESI_SK_SI_SK_NS1I_6fusion15FusionCallbacksIS1M_NS1R_17LinearCombinationISI_fSI_fLNS_15FloatRoundStyleE2EEESH_S1Q_JEEENS4_5SM1004TMEM4LOAD26SM100_TMEM_LOAD_32dp32b32xES1C_NS12_INS13_ILi2ELi4ELi3EEES16_NST_INS5_IJSC_S1O_EEENS5_IJS1O_SB_EEEEEEENS4_39AutoVectorizingCopyWithAssumedAlignmentILi128EEENS4_14SM90_TMA_STOREES25_S27_S27_EEEvvEEEEvNT_6ParamsE,"aw",@nobits
	.sectionflags	@""
	.align	16
	.zero		1024


//--------------------- .nv.shared.reserved.0     --------------------------
	.section	.nv.shared.reserved.0,"aw",@nobits
	.weak		__nv_reservedSMEM_offset_0_alias
	.size		__nv_reservedSMEM_offset_0_alias, 0, 64
	.other		__nv_reservedSMEM_offset_0_alias,@"STO_CUDA_RESERVED_SHARED STV_DEFAULT"
__nv_reservedSMEM_offset_0_alias:
	.zero		0
.nv.shared.reserved.0:
	.zero		64
	.weak		__nv_reservedSMEM_tcgen05_partition
	.type		__nv_reservedSMEM_tcgen05_partition,@object
	.size		__nv_reservedSMEM_tcgen05_partition,(.L_0 - __nv_reservedSMEM_tcgen05_partition)
__nv_reservedSMEM_tcgen05_partition:
	.zero		32
.L_0:


//--------------------- .nv.global                --------------------------
	.section	.nv.global,"aw",@nobits
.nv.global:
	.type		_ZN40_INTERNAL_81b18991_4_k_cu_000c7fde_368244cute1_E,@object
	.size		_ZN40_INTERNAL_81b18991_4_k_cu_000c7fde_368244cute1_E,(_ZN40_INTERNAL_81b18991_4_k_cu_000c7fde_368244cuda3std3__45__cpo6cbeginE - _ZN40_INTERNAL_81b18991_4_k_cu_000c7fde_368244cute1_E)
_ZN40_INTERNAL_81b18991_4_k_cu_000c7fde_368244cute1_E:
	.zero		1
	.type		_ZN40_INTERNAL_81b18991_4_k_cu_000c7fde_368244cuda3std3__45__cpo6cbeginE,@object
	.size		_ZN40_INTERNAL_81b18991_4_k_cu_000c7fde_368244cuda3std3__45__cpo6cbeginE,(_ZN40_INTERNAL_81b18991_4_k_cu_000c7fde_368244cuda3std3__48in_placeE - _ZN40_INTERNAL_81b18991_4_k_cu_000c7fde_368244cuda3std3__45__cpo6cbeginE)
_ZN40_INTERNAL_81b18991_4_k_cu_000c7fde_368244cuda3std3__45__cpo6cbeginE:
	.zero		1
	.type		_ZN40_INTERNAL_81b18991_4_k_cu_000c7fde_368244cuda3std3__48in_placeE,@object
	.size		_ZN40_INTERNAL_81b18991_4_k_cu_000c7fde_368244cuda3std3__48in_placeE,(_ZN40_INTERNAL_81b18991_4_k_cu_000c7fde_368244cuda3std6ranges3__45__cpo9iter_moveE - _ZN40_INTERNAL_81b18991_4_k_cu_000c7fde_368244cuda3std3__48in_placeE)
_ZN40_INTERNAL_81b18991_4_k_cu_000c7fde_368244cuda3std3__48in_placeE:
	.zero		1
	.type		_ZN40_INTERNAL_81b18991_4_k_cu_000c7fde_368244cuda3std6ranges3__45__cpo9iter_moveE,@object
	.size		_ZN40_INTERNAL_81b18991_4_k_cu_000c7fde_368244cuda3std6ranges3__45__cpo9iter_moveE,(_ZN40_INTERNAL_81b18991_4_k_cu_000c7fde_368244cuda3std3__45__cpo5beginE - _ZN40_INTERNAL_81b18991_4_k_cu_000c7fde_368244cuda3std6ranges3__45__cpo9iter_moveE)
_ZN40_INTERNAL_81b18991_4_k_cu_000c7fde_368244cuda3std6ranges3__45__cpo9iter_moveE:
	.zero		1
	.type		_ZN40_INTERNAL_81b18991_4_k_cu_000c7fde_368244cuda3std3__45__cpo5beginE,@object
	.size		_ZN40_INTERNAL_81b18991_4_k_cu_000c7fde_368244cuda3std3__45__cpo5beginE,(_ZN40_INTERNAL_81b18991_4_k_cu_000c7fde_368244cuda3std3__442_GLOBAL__N__81b18991_4_k_cu_000c7fde_368246ignoreE - _ZN40_INTERNAL_81b18991_4_k_cu_000c7fde_368244cuda3std3__45__cpo5beginE)
_ZN40_INTERNAL_81b18991_4_k_cu_000c7fde_368244cuda3std3__45__cpo5beginE:
	.zero		1
	.type		_ZN40_INTERNAL_81b18991_4_k_cu_000c7fde_368244cuda3std3__442_GLOBAL__N__81b18991_4_k_cu_000c7fde_368246ignoreE,@object
	.size		_ZN40_INTERNAL_81b18991_4_k_cu_000c7fde_368244cuda3std3__442_GLOBAL__N__81b18991_4_k_cu_000c7fde_368246ignoreE,(_ZN40_INTERNAL_81b18991_4_k_cu_000c7fde_368244cute7productE - _ZN40_INTERNAL_81b18991_4_k_cu_000c7fde_368244cuda3std3__442_GLOBAL__N__81b18991_4_k_cu_000c7fde_368246ignoreE)
_ZN40_INTERNAL_81b18991_4_k_cu_000c7fde_368244cuda3std3__442_GLOBAL__N__81b18991_4_k_cu_000c7fde_368246ignoreE:
	.zero		1
	.type		_ZN40_INTERNAL_81b18991_4_k_cu_000c7fde_368244cute7productE,@object
	.size		_ZN40_INTERNAL_81b18991_4_k_cu_000c7fde_368244cute7productE,(_ZN40_INTERNAL_81b18991_4_k_cu_000c7fde_368244cuda3std3__45__cpo3endE - _ZN40_INTERNAL_81b18991_4_k_cu_000c7fde_368244cute7productE)
_ZN40_INTERNAL_81b18991_4_k_cu_000c7fde_368244cute7productE:
	.zero		1
	.type		_ZN40_INTERNAL_81b18991_4_k_cu_000c7fde_368244cuda3std3__45__cpo3endE,@object
	.size		_ZN40_INTERNAL_81b18991_4_k_cu_000c7fde_368244cuda3std3__45__cpo3endE,(_ZN40_INTERNAL_81b18991_4_k_cu_000c7fde_368244cuda3std3__419piecewise_constructE - _ZN40_INTERNAL_81b18991_4_k_cu_000c7fde_368244cuda3std3__45__cpo3endE)
_ZN40_INTERNAL_81b18991_4_k_cu_000c7fde_368244cuda3std3__45__cpo3endE:
	.zero		1
	.type		_ZN40_INTERNAL_81b18991_4_k_cu_000c7fde_368244cuda3std3__419piecewise_constructE,@object
	.size		_ZN40_INTERNAL_81b18991_4_k_cu_000c7fde_368244cuda3std3__419piecewise_constructE,(_ZN40_INTERNAL_81b18991_4_k_cu_000c7fde_368244cuda3std3__45__cpo4cendE - _ZN40_INTERNAL_81b18991_4_k_cu_000c7fde_368244cuda3std3__419piecewise_constructE)
_ZN40_INTERNAL_81b18991_4_k_cu_000c7fde_368244cuda3std3__419piecewise_constructE:
	.zero		1
	.type		_ZN40_INTERNAL_81b18991_4_k_cu_000c7fde_368244cuda3std3__45__cpo4cendE,@object
	.size		_ZN40_INTERNAL_81b18991_4_k_cu_000c7fde_368244cuda3std3__45__cpo4cendE,(_ZN40_INTERNAL_81b18991_4_k_cu_000c7fde_368244cuda3std6ranges3__45__cpo4swapE - _ZN40_INTERNAL_81b18991_4_k_cu_000c7fde_368244cuda3std3__45__cpo4cendE)
_ZN40_INTERNAL_81b18991_4_k_cu_000c7fde_368244cuda3std3__45__cpo4cendE:
	.zero		1
	.type		_ZN40_INTERNAL_81b18991_4_k_cu_000c7fde_368244cuda3std6ranges3__45__cpo4swapE,@object
	.size		_ZN40_INTERNAL_81b18991_4_k_cu_000c7fde_368244cuda3std6ranges3__45__cpo4swapE,(.L_10 - _ZN40_INTERNAL_81b18991_4_k_cu_000c7fde_368244cuda3std6ranges3__45__cpo4swapE)
_ZN40_INTERNAL_81b18991_4_k_cu_000c7fde_368244cuda3std6ranges3__45__cpo4swapE:
	.zero		1
.L_10:


//--------------------- .nv.constant0._ZN7cutlass13device_kernelINS_4gemm6kernel13GemmUniversalIN4cute5tupleIJiiiiEEENS1_10collective13CollectiveMmaINS1_35MainloopSm100TmaUmmaWarpSpecializedILi6ELi2ELi4ENS5_IJNS4_1CILi1EEENSA_ILi8EEESB_EEEEENS5_IJNSA_ILi128EEESF_NSA_ILi64EEEEEENS_6half_tENS5_IJSB_llEEESI_NS5_IJlSB_lEEENS4_8TiledMMAINS4_8MMA_AtomIJNS4_20SM100_MMA_F16BF16_SSISI_SI_fLi128ELi128ELNS4_4UMMA5MajorE1ELSP_0ELNSO_7ScaleInE0ELSQ_0EEEEEENS4_6LayoutINS5_IJSB_SB_SB_EEENS5_IJNSA_ILi0EEESV_SV_EEEEENS5_IJNS4_10UnderscoreESY_SY_EEEEENS4_23SM90_TMA_LOAD_MULTICASTENS4_14ComposedLayoutINS4_7SwizzleILi3ELi4ELi3EEENS4_18smem_ptr_flag_bitsILi16EEENST_INS5_IJSG_SC_EEENS5_IJSB_SG_EEEEEEEvNS4_8identityENS4_13SM90_TMA_LOADENS12_IS14_S16_NST_INS5_IJSC_SG_EEENS5_IJSG_SB_EEEEEEEvS1B_EENS_8epilogue10collective18CollectiveEpilogueINS1I_23Sm100TmaWarpSpecializedILi4ELi2ELi32ELb1ELb0EEEJSH_NS5_IJNST_ISF_SB_EENST_INSA_ILi32EEESB_EEEEESI_SK_SI_SK_NS1I_6fusion15FusionCallbacksIS1M_NS1R_17LinearCombinationISI_fSI_fLNS_15FloatRoundStyleE2EEESH_S1Q_JEEENS4_5SM1004TMEM4LOAD26SM100_TMEM_LOAD_32dp32b32xES1C_NS12_INS13_ILi2ELi4ELi3EEES16_NST_INS5_IJSC_S1O_EEENS5_IJS1O_SB_EEEEEEENS4_39AutoVectorizingCopyWithAssumedAlignmentILi128EEENS4_14SM90_TMA_STOREES25_S27_S27_EEEvvEEEEvNT_6ParamsE --------------------------
	.section	.nv.constant0._ZN7cutlass13device_kernelINS_4gemm6kernel13GemmUniversalIN4cute5tupleIJiiiiEEENS1_10collective13CollectiveMmaINS1_35MainloopSm100TmaUmmaWarpSpecializedILi6ELi2ELi4ENS5_IJNS4_1CILi1EEENSA_ILi8EEESB_EEEEENS5_IJNSA_ILi128EEESF_NSA_ILi64EEEEEENS_6half_tENS5_IJSB_llEEESI_NS5_IJlSB_lEEENS4_8TiledMMAINS4_8MMA_AtomIJNS4_20SM100_MMA_F16BF16_SSISI_SI_fLi128ELi128ELNS4_4UMMA5MajorE1ELSP_0ELNSO_7ScaleInE0ELSQ_0EEEEEENS4_6LayoutINS5_IJSB_SB_SB_EEENS5_IJNSA_ILi0EEESV_SV_EEEEENS5_IJNS4_10UnderscoreESY_SY_EEEEENS4_23SM90_TMA_LOAD_MULTICASTENS4_14ComposedLayoutINS4_7SwizzleILi3ELi4ELi3EEENS4_18smem_ptr_flag_bitsILi16EEENST_INS5_IJSG_SC_EEENS5_IJSB_SG_EEEEEEEvNS4_8identityENS4_13SM90_TMA_LOADENS12_IS14_S16_NST_INS5_IJSC_SG_EEENS5_IJSG_SB_EEEEEEEvS1B_EENS_8epilogue10collective18CollectiveEpilogueINS1I_23Sm100TmaWarpSpecializedILi4ELi2ELi32ELb1ELb0EEEJSH_NS5_IJNST_ISF_SB_EENST_INSA_ILi32EEESB_EEEEESI_SK_SI_SK_NS1I_6fusion15FusionCallbacksIS1M_NS1R_17LinearCombinationISI_fSI_fLNS_15FloatRoundStyleE2EEESH_S1Q_JEEENS4_5SM1004TMEM4LOAD26SM100_TMEM_LOAD_32dp32b32xES1C_NS12_INS13_ILi2ELi4ELi3EEES16_NST_INS5_IJSC_S1O_EEENS5_IJS1O_SB_EEEEEEENS4_39AutoVectorizingCopyWithAssumedAlignmentILi128EEENS4_14SM90_TMA_STOREES25_S27_S27_EEEvvEEEEvNT_6ParamsE,"a",@progbits
	.sectionflags	@""
	.align	4
.nv.constant0._ZN7cutlass13device_kernelINS_4gemm6kernel13GemmUniversalIN4cute5tupleIJiiiiEEENS1_10collective13CollectiveMmaINS1_35MainloopSm100TmaUmmaWarpSpecializedILi6ELi2ELi4ENS5_IJNS4_1CILi1EEENSA_ILi8EEESB_EEEEENS5_IJNSA_ILi128EEESF_NSA_ILi64EEEEEENS_6half_tENS5_IJSB_llEEESI_NS5_IJlSB_lEEENS4_8TiledMMAINS4_8MMA_AtomIJNS4_20SM100_MMA_F16BF16_SSISI_SI_fLi128ELi128ELNS4_4UMMA5MajorE1ELSP_0ELNSO_7ScaleInE0ELSQ_0EEEEEENS4_6LayoutINS5_IJSB_SB_SB_EEENS5_IJNSA_ILi0EEESV_SV_EEEEENS5_IJNS4_10UnderscoreESY_SY_EEEEENS4_23SM90_TMA_LOAD_MULTICASTENS4_14ComposedLayoutINS4_7SwizzleILi3ELi4ELi3EEENS4_18smem_ptr_flag_bitsILi16EEENST_INS5_IJSG_SC_EEENS5_IJSB_SG_EEEEEEEvNS4_8identityENS4_13SM90_TMA_LOADENS12_IS14_S16_NST_INS5_IJSC_SG_EEENS5_IJSG_SB_EEEEEEEvS1B_EENS_8epilogue10collective18CollectiveEpilogueINS1I_23Sm100TmaWarpSpecializedILi4ELi2ELi32ELb1ELb0EEEJSH_NS5_IJNST_ISF_SB_EENST_INSA_ILi32EEESB_EEEEESI_SK_SI_SK_NS1I_6fusion15FusionCallbacksIS1M_NS1R_17LinearCombinationISI_fSI_fLNS_15FloatRoundStyleE2EEESH_S1Q_JEEENS4_5SM1004TMEM4LOAD26SM100_TMEM_LOAD_32dp32b32xES1C_NS12_INS13_ILi2ELi4ELi3EEES16_NST_INS5_IJSC_S1O_EEENS5_IJS1O_SB_EEEEEEENS4_39AutoVectorizingCopyWithAssumedAlignmentILi128EEENS4_14SM90_TMA_STOREES25_S27_S27_EEEvvEEEEvNT_6ParamsE:
	.zero		2944


//--------------------- SYMBOLS --------------------------

	.type		.nv.reservedSmem.offset0,@object
	.size		.nv.reservedSmem.offset0,0x4
	.type		.nv.reservedSmem.cap,@object
	.size		.nv.reservedSmem.cap,0x4
	.type		__assertfail,@function
